	.target	sm_90a

	.elftype	@"ET_EXEC"


//--------------------- .note.nv.tkinfo           --------------------------
	.section	.note.nv.tkinfo,"",@"SHT_NOTE"
	.sectionflags	@"SHF_NOTE_NV_TKINFO"
	.tkinfo
        /*0018*/ 	.word	0x00000002
        /*0030*/ 	.string	""
        /*0030*/ 	.string	"ptxas"
        /*0030*/ 	.string	"Cuda compilation tools, release 13.0, V13.0.88"
        /*0030*/ 	.string	"Build cuda_13.0.r13.0/compiler.36424714_0"
        /*0030*/ 	.string	"-arch sm_90a -m 64 "



//--------------------- .note.nv.cuinfo           --------------------------
	.section	.note.nv.cuinfo,"",@"SHT_NOTE"
	.sectionflags	@"SHF_NOTE_NV_CUINFO"
        /*0018*/ 	.short	0x0002
        /*001a*/ 	.short	0x005a
        /*001c*/ 	.short	0x0082
	.zero		2


//--------------------- .nv.info                  --------------------------
	.section	.nv.info,"",@"SHT_CUDA_INFO"
	.align	4


	//----- nvinfo : EIATTR_REGCOUNT
	.align		4
        /*0000*/ 	.byte	0x04, 0x2f
        /*0002*/ 	.short	(.L_15 - .L_14)
	.align		4
.L_14:
        /*0004*/ 	.word	index@(_ZN7cutlass13device_kernelINS_4gemm6kernel13GemmUniversalIN4cute5tupleIJiiiiEEENS1_10collective13CollectiveMmaINS1_34MainloopSm90TmaGmmaWarpSpecializedILi3ENS5_IJNS4_1CILi2EEENSA_ILi1EEESC_EEENS1_35KernelTmaWarpSpecializedCooperativeEEENS5_IJNSA_ILi256EEESG_NSA_ILi64EEEEEENS_10bfloat16_tENS5_IJlSC_lEEESJ_SK_NS4_8TiledMMAINS4_8MMA_AtomIJNS4_4SM904GMMA28MMA_64x256x16_F32BF16BF16_SSILNSO_5MajorE0ELSQ_0ELNSO_7ScaleInE1ELSR_1EEEEEENS4_6LayoutISD_NS5_IJSC_NSA_ILi0EEESV_EEEEENS5_IJNS4_10UnderscoreESY_SY_EEEEENS4_13SM90_TMA_LOADENS4_14ComposedLayoutINS4_7SwizzleILi3ELi4ELi3EEENS4_18smem_ptr_flag_bitsILi16EEENSU_INS5_IJNSA_ILi8EEESH_EEENS5_IJSH_SC_EEEEEEEvNS4_8identityENS4_23SM90_TMA_LOAD_MULTICASTES1B_vS1C_EENS_8epilogue10collective6detail29Sm90TmaWarpSpecializedAdapterINS1G_15DefaultEpilogueISJ_SK_SK_NS1F_6thread17LinearCombinationISJ_Li1EffLNS1K_9ScaleType4KindE0ELNS_15FloatRoundStyleE2ESJ_EENS1_15EpilogueDefaultEEEEEvvEEEEvNT_6ParamsE)
        /*0008*/ 	.word	0x000000a8


	//----- nvinfo : EIATTR_FRAME_SIZE
	.align		4
.L_15:
        /*000c*/ 	.byte	0x04, 0x11
        /*000e*/ 	.short	(.L_17 - .L_16)
	.align		4
.L_16:
        /*0010*/ 	.word	index@(_ZN7cutlass13device_kernelINS_4gemm6kernel13GemmUniversalIN4cute5tupleIJiiiiEEENS1_10collective13CollectiveMmaINS1_34MainloopSm90TmaGmmaWarpSpecializedILi3ENS5_IJNS4_1CILi2EEENSA_ILi1EEESC_EEENS1_35KernelTmaWarpSpecializedCooperativeEEENS5_IJNSA_ILi256EEESG_NSA_ILi64EEEEEENS_10bfloat16_tENS5_IJlSC_lEEESJ_SK_NS4_8TiledMMAINS4_8MMA_AtomIJNS4_4SM904GMMA28MMA_64x256x16_F32BF16BF16_SSILNSO_5MajorE0ELSQ_0ELNSO_7ScaleInE1ELSR_1EEEEEENS4_6LayoutISD_NS5_IJSC_NSA_ILi0EEESV_EEEEENS5_IJNS4_10UnderscoreESY_SY_EEEEENS4_13SM90_TMA_LOADENS4_14ComposedLayoutINS4_7SwizzleILi3ELi4ELi3EEENS4_18smem_ptr_flag_bitsILi16EEENSU_INS5_IJNSA_ILi8EEESH_EEENS5_IJSH_SC_EEEEEEEvNS4_8identityENS4_23SM90_TMA_LOAD_MULTICASTES1B_vS1C_EENS_8epilogue10collective6detail29Sm90TmaWarpSpecializedAdapterINS1G_15DefaultEpilogueISJ_SK_SK_NS1F_6thread17LinearCombinationISJ_Li1EffLNS1K_9ScaleType4KindE0ELNS_15FloatRoundStyleE2ESJ_EENS1_15EpilogueDefaultEEEEEvvEEEEvNT_6ParamsE)
        /*0014*/ 	.word	0x00000788


	//----- nvinfo : EIATTR_MIN_STACK_SIZE
	.align		4
.L_17:
        /*0018*/ 	.byte	0x04, 0x12
        /*001a*/ 	.short	(.L_19 - .L_18)
	.align		4
.L_18:
        /*001c*/ 	.word	index@(_ZN7cutlass13device_kernelINS_4gemm6kernel13GemmUniversalIN4cute5tupleIJiiiiEEENS1_10collective13CollectiveMmaINS1_34MainloopSm90TmaGmmaWarpSpecializedILi3ENS5_IJNS4_1CILi2EEENSA_ILi1EEESC_EEENS1_35KernelTmaWarpSpecializedCooperativeEEENS5_IJNSA_ILi256EEESG_NSA_ILi64EEEEEENS_10bfloat16_tENS5_IJlSC_lEEESJ_SK_NS4_8TiledMMAINS4_8MMA_AtomIJNS4_4SM904GMMA28MMA_64x256x16_F32BF16BF16_SSILNSO_5MajorE0ELSQ_0ELNSO_7ScaleInE1ELSR_1EEEEEENS4_6LayoutISD_NS5_IJSC_NSA_ILi0EEESV_EEEEENS5_IJNS4_10UnderscoreESY_SY_EEEEENS4_13SM90_TMA_LOADENS4_14ComposedLayoutINS4_7SwizzleILi3ELi4ELi3EEENS4_18smem_ptr_flag_bitsILi16EEENSU_INS5_IJNSA_ILi8EEESH_EEENS5_IJSH_SC_EEEEEEEvNS4_8identityENS4_23SM90_TMA_LOAD_MULTICASTES1B_vS1C_EENS_8epilogue10collective6detail29Sm90TmaWarpSpecializedAdapterINS1G_15DefaultEpilogueISJ_SK_SK_NS1F_6thread17LinearCombinationISJ_Li1EffLNS1K_9ScaleType4KindE0ELNS_15FloatRoundStyleE2ESJ_EENS1_15EpilogueDefaultEEEEEvvEEEEvNT_6ParamsE)
        /*0020*/ 	.word	0x00000788
.L_19:


//--------------------- .nv.compat                --------------------------
	.section	.nv.compat,"",@"SHT_CUDA_COMPAT_INFO"
	.align	4
        /*0000*/ 	.byte	0x02, 0x09, 0x01, 0x00, 0x02, 0x02, 0x04, 0x00, 0x02, 0x05, 0x05, 0x00, 0x03, 0x07, 0x01, 0x01
        /*0010*/ 	.byte	0x02, 0x03, 0x01, 0x00, 0x02, 0x06, 0x01, 0x00, 0x04, 0x0b, 0x08, 0x00, 0x00, 0x00, 0x00, 0x00
        /*0020*/ 	.byte	0x00, 0x00, 0x00, 0x00


//--------------------- .nv.info._ZN7cutlass13device_kernelINS_4gemm6kernel13GemmUniversalIN4cute5tupleIJiiiiEEENS1_10collective13CollectiveMmaINS1_34MainloopSm90TmaGmmaWarpSpecializedILi3ENS5_IJNS4_1CILi2EEENSA_ILi1EEESC_EEENS1_35KernelTmaWarpSpecializedCooperativeEEENS5_IJNSA_ILi256EEESG_NSA_ILi64EEEEEENS_10bfloat16_tENS5_IJlSC_lEEESJ_SK_NS4_8TiledMMAINS4_8MMA_AtomIJNS4_4SM904GMMA28MMA_64x256x16_F32BF16BF16_SSILNSO_5MajorE0ELSQ_0ELNSO_7ScaleInE1ELSR_1EEEEEENS4_6LayoutISD_NS5_IJSC_NSA_ILi0EEESV_EEEEENS5_IJNS4_10UnderscoreESY_SY_EEEEENS4_13SM90_TMA_LOADENS4_14ComposedLayoutINS4_7SwizzleILi3ELi4ELi3EEENS4_18smem_ptr_flag_bitsILi16EEENSU_INS5_IJNSA_ILi8EEESH_EEENS5_IJSH_SC_EEEEEEEvNS4_8identityENS4_23SM90_TMA_LOAD_MULTICASTES1B_vS1C_EENS_8epilogue10collective6detail29Sm90TmaWarpSpecializedAdapterINS1G_15DefaultEpilogueISJ_SK_SK_NS1F_6thread17LinearCombinationISJ_Li1EffLNS1K_9ScaleType4KindE0ELNS_15FloatRoundStyleE2ESJ_EENS1_15EpilogueDefaultEEEEEvvEEEEvNT_6ParamsE --------------------------
	.section	.nv.info._ZN7cutlass13device_kernelINS_4gemm6kernel13GemmUniversalIN4cute5tupleIJiiiiEEENS1_10collective13CollectiveMmaINS1_34MainloopSm90TmaGmmaWarpSpecializedILi3ENS5_IJNS4_1CILi2EEENSA_ILi1EEESC_EEENS1_35KernelTmaWarpSpecializedCooperativeEEENS5_IJNSA_ILi256EEESG_NSA_ILi64EEEEEENS_10bfloat16_tENS5_IJlSC_lEEESJ_SK_NS4_8TiledMMAINS4_8MMA_AtomIJNS4_4SM904GMMA28MMA_64x256x16_F32BF16BF16_SSILNSO_5MajorE0ELSQ_0ELNSO_7ScaleInE1ELSR_1EEEEEENS4_6LayoutISD_NS5_IJSC_NSA_ILi0EEESV_EEEEENS5_IJNS4_10UnderscoreESY_SY_EEEEENS4_13SM90_TMA_LOADENS4_14ComposedLayoutINS4_7SwizzleILi3ELi4ELi3EEENS4_18smem_ptr_flag_bitsILi16EEENSU_INS5_IJNSA_ILi8EEESH_EEENS5_IJSH_SC_EEEEEEEvNS4_8identityENS4_23SM90_TMA_LOAD_MULTICASTES1B_vS1C_EENS_8epilogue10collective6detail29Sm90TmaWarpSpecializedAdapterINS1G_15DefaultEpilogueISJ_SK_SK_NS1F_6thread17LinearCombinationISJ_Li1EffLNS1K_9ScaleType4KindE0ELNS_15FloatRoundStyleE2ESJ_EENS1_15EpilogueDefaultEEEEEvvEEEEvNT_6ParamsE,"",@"SHT_CUDA_INFO"
	.sectionflags	@""
	.align	4


	//----- nvinfo : EIATTR_CUDA_API_VERSION
	.align		4
        /*0000*/ 	.byte	0x04, 0x37
        /*0002*/ 	.short	(.L_21 - .L_20)
.L_20:
        /*0004*/ 	.word	0x00000082


	//----- nvinfo : EIATTR_KPARAM_INFO
	.align		4
.L_21:
        /*0008*/ 	.byte	0x04, 0x17
        /*000a*/ 	.short	(.L_23 - .L_22)
.L_22:
        /*000c*/ 	.word	0x00000000
        /*0010*/ 	.short	0x0000
        /*0012*/ 	.short	0x0070
        /*0014*/ 	.byte	0x00, 0xf0, 0x01, 0x10


	//----- nvinfo : EIATTR_SPARSE_MMA_MASK
	.align		4
.L_23:
        /*0018*/ 	.byte	0x03, 0x50
        /*001a*/ 	.short	0x0000


	//----- nvinfo : EIATTR_MAXREG_COUNT
	.align		4
        /*001c*/ 	.byte	0x03, 0x1b
        /*001e*/ 	.short	0x00a8


	//----- nvinfo : EIATTR_NUM_BARRIERS
	.align		4
        /*0020*/ 	.byte	0x02, 0x4c
        /*0022*/ 	.byte	0x01
	.zero		1


	//----- nvinfo : EIATTR_EXTERNS
	.align		4
        /*0024*/ 	.byte	0x04, 0x0f
        /*0026*/ 	.short	(.L_25 - .L_24)


	//   ....[0]....
	.align		4
.L_24:
        /*0028*/ 	.word	index@(__assertfail)


	//----- nvinfo : EIATTR_ANNOTATIONS
	.align		4
.L_25:
        /*002c*/ 	.byte	0x04, 0x55
        /*002e*/ 	.short	(.L_27 - .L_26)


	//   ....[0]....
.L_26:
        /*0030*/ 	.word	0x00000001
        /*0034*/ 	.byte	0xe0, 0x09, 0x00, 0x00, 0x01, 0x00, 0x00, 0x00, 0xf0, 0x09, 0x00, 0x00, 0x01, 0x00, 0x00, 0x00
        /* <DEDUP_REMOVED lines=716> */
        /*2d04*/ 	.byte	0xd0, 0xb0, 0x01, 0x00, 0x01, 0x00, 0x00, 0x00, 0xf0, 0xb0, 0x01, 0x00


	//----- nvinfo : EIATTR_MERCURY_ISA_VERSION
	.align		4
.L_27:
        /*2d10*/ 	.byte	0x03, 0x5f
        /*2d12*/ 	.short	0x0101


	//----- nvinfo : EIATTR_INT_WARP_WIDE_INSTR_OFFSETS
	.align		4
        /*2d14*/ 	.byte	0x04, 0x31
        /*2d16*/ 	.short	(.L_29 - .L_28)


	//   ....[0]....
.L_28:
        /*2d18*/ 	.word	0x00000560


	//   ....[1]....
        /*2d1c*/ 	.word	0x00000570


	//   ....[2]....
        /*2d20*/ 	.word	0x000006e0


	//----- nvinfo : EIATTR_COOP_GROUP_MASK_REGIDS
	.align		4
.L_29:
        /*2d24*/ 	.byte	0x04, 0x29
        /*2d26*/ 	.short	(.L_31 - .L_30)


	//   ....[0]....
.L_30:
        /*2d28*/ 	.word	0xffffffff


	//   ....[1]....
        /*2d2c*/ 	.word	0xffffffff


	//   ....[2]....
        /*2d30*/ 	.word	0xffffffff


	//   ....[3]....
        /*2d34*/ 	.word	0xffffffff


	//   ....[4]....
        /*2d38*/ 	.word	0xffffffff


	//   ....[5]....
        /*2d3c*/ 	.word	0xffffffff


	//----- nvinfo : EIATTR_COOP_GROUP_INSTR_OFFSETS
	.align		4
.L_31:
        /*2d40*/ 	.byte	0x04, 0x28
        /*2d42*/ 	.short	(.L_33 - .L_32)


	//   ....[0]....
.L_32:
        /*2d44*/ 	.word	0x00000070


	//   ....[1]....
        /*2d48*/ 	.word	0x00000080


	//   ....[2]....
        /*2d4c*/ 	.word	0x000001a0


	//   ....[3]....
        /*2d50*/ 	.word	0x000003b0


	//   ....[4]....
        /*2d54*/ 	.word	0x00000820


	//   ....[5]....
        /*2d58*/ 	.word	0x000013f0


	//----- nvinfo : EIATTR_REG_RECONFIG
	.align		4
.L_33:
        /*2d5c*/ 	.byte	0x01, 0x54
	.zero		2


	//----- nvinfo : EIATTR_SYSCALL_OFFSETS
	.align		4
        /*2d60*/ 	.byte	0x04, 0x46
        /*2d62*/ 	.short	(.L_35 - .L_34)


	//   ....[0]....
.L_34:
        /*2d64*/ 	.word	0x000015a0


	//----- nvinfo : EIATTR_MBARRIER_INSTR_OFFSETS
	.align		4
.L_35:
        /*2d68*/ 	.byte	0x04, 0x39
        /*2d6a*/ 	.short	(.L_37 - .L_36)


	//   ....[0]....
.L_36:
        /*2d6c*/ 	.word	0x00000320
        /*2d70*/ 	.word	0x000000ff
        /*2d74*/ 	.word	0x00000000
        /*2d78*/ 	.short	0x0100
        /*2d7a*/ 	.byte	0x08
	.zero		1


	//   ....[1]....
        /*2d7c*/ 	.word	0x00000330
        /*2d80*/ 	.word	0x000000ff
        /*2d84*/ 	.word	0x00000018
        /*2d88*/ 	.short	0x0100
        /*2d8a*/ 	.byte	0x08
	.zero		1


	//   ....[2]....
        /*2d8c*/ 	.word	0x00000340
        /*2d90*/ 	.word	0x000000ff
        /*2d94*/ 	.word	0x00000008
        /*2d98*/ 	.short	0x0100
        /*2d9a*/ 	.byte	0x08
	.zero		1


	//   ....[3]....
        /*2d9c*/ 	.word	0x00000350
        /*2da0*/ 	.word	0x000000ff
        /*2da4*/ 	.word	0x00000020
        /*2da8*/ 	.short	0x0100
        /*2daa*/ 	.byte	0x08
	.zero		1


	//   ....[4]....
        /*2dac*/ 	.word	0x00000360
        /*2db0*/ 	.word	0x000000ff
        /*2db4*/ 	.word	0x00000010
        /*2db8*/ 	.short	0x0100
        /*2dba*/ 	.byte	0x08
	.zero		1


	//   ....[5]....
        /*2dbc*/ 	.word	0x00000370
        /*2dc0*/ 	.word	0x000000ff
        /*2dc4*/ 	.word	0x00000028
        /*2dc8*/ 	.short	0x0100
        /*2dca*/ 	.byte	0x08
	.zero		1


	//   ....[6]....
        /*2dcc*/ 	.word	0x00000750
        /*2dd0*/ 	.word	0x000000ff
        /*2dd4*/ 	.word	0x00000040
        /*2dd8*/ 	.short	0x0100
        /*2dda*/ 	.byte	0x06
	.zero		1


	//   ....[7]....
        /*2ddc*/ 	.word	0x00000780
        /*2de0*/ 	.word	0x000000ff
        /*2de4*/ 	.word	0x00000048
        /*2de8*/ 	.short	0x0100
        /*2dea*/ 	.byte	0x06
	.zero		1


	//   ....[8]....
        /*2dec*/ 	.word	0x00001680
        /*2df0*/ 	.word	0x00000004
        /*2df4*/ 	.word	0x00000000
        /*2df8*/ 	.short	0x010a
        /*2dfa*/ 	.byte	0x3f
	.zero		1


	//   ....[9]....
        /*2dfc*/ 	.word	0x000016c0
        /*2e00*/ 	.word	0x00000004
        /*2e04*/ 	.word	0x00000000
        /*2e08*/ 	.short	0x010a
        /*2e0a*/ 	.byte	0x3f
	.zero		1


	//   ....[10]....
        /*2e0c*/ 	.word	0x00004d10
        /*2e10*/ 	.word	0x00000004
        /*2e14*/ 	.word	0x00000000
        /*2e18*/ 	.short	0x010a
        /*2e1a*/ 	.byte	0x3f
	.zero		1


	//   ....[11]....
        /*2e1c*/ 	.word	0x00004d50
        /*2e20*/ 	.word	0x00000004
        /*2e24*/ 	.word	0x00000000
        /*2e28*/ 	.short	0x010a
        /*2e2a*/ 	.byte	0x3f
	.zero		1


	//   ....[12]....
        /*2e2c*/ 	.word	0x00008e40
        /*2e30*/ 	.word	0x00000004
        /*2e34*/ 	.word	0x00000000
        /*2e38*/ 	.short	0x0101
        /*2e3a*/ 	.byte	0x3f
	.zero		1


	//   ....[13]....
        /*2e3c*/ 	.word	0x00009060
        /*2e40*/ 	.word	0x00000000
        /*2e44*/ 	.word	0x00000000
        /*2e48*/ 	.short	0x0101
        /*2e4a*/ 	.byte	0x3f
	.zero		1


	//   ....[14]....
        /*2e4c*/ 	.word	0x0001ac60
        /*2e50*/ 	.word	0x00000005
        /*2e54*/ 	.word	0x00000018
        /*2e58*/ 	.short	0x010a
        /*2e5a*/ 	.byte	0x3f
	.zero		1


	//   ....[15]....
        /*2e5c*/ 	.word	0x0001aff0
        /*2e60*/ 	.word	0x00000002
        /*2e64*/ 	.word	0x00000048
        /*2e68*/ 	.short	0x0101
        /*2e6a*/ 	.byte	0x3f
	.zero		1


	//   ....[16]....
        /*2e6c*/ 	.word	0x0001b7f0
        /*2e70*/ 	.word	0x00000005
        /*2e74*/ 	.word	0x00000000
        /*2e78*/ 	.short	0x010a
        /*2e7a*/ 	.byte	0x3f
	.zero		1


	//   ....[17]....
        /*2e7c*/ 	.word	0x0001b880
        /*2e80*/ 	.word	0x00000007
        /*2e84*/ 	.word	0x00000000
        /*2e88*/ 	.short	0x010a
        /*2e8a*/ 	.byte	0x3f
	.zero		1


	//   ....[18]....
        /*2e8c*/ 	.word	0x0001b910
        /*2e90*/ 	.word	0x00000003
        /*2e94*/ 	.word	0x00000000
        /*2e98*/ 	.short	0x010a
        /*2e9a*/ 	.byte	0x3f
	.zero		1


	//   ....[19]....
        /*2e9c*/ 	.word	0x0001b970
        /*2ea0*/ 	.word	0x00000004
        /*2ea4*/ 	.word	0x00000000
        /*2ea8*/ 	.short	0x010a
        /*2eaa*/ 	.byte	0x3f
	.zero		1


	//   ....[20]....
        /*2eac*/ 	.word	0x0001b9c0
        /*2eb0*/ 	.word	0x00000004
        /*2eb4*/ 	.word	0x00000000
        /*2eb8*/ 	.short	0x010a
        /*2eba*/ 	.byte	0x3f
	.zero		1


	//   ....[21]....
        /*2ebc*/ 	.word	0x0001ba90
        /*2ec0*/ 	.word	0x00000005
        /*2ec4*/ 	.word	0x00000018
        /*2ec8*/ 	.short	0x010a
        /*2eca*/ 	.byte	0x3f
	.zero		1


	//   ....[22]....
        /*2ecc*/ 	.word	0x0001bb60
        /*2ed0*/ 	.word	0x00000005
        /*2ed4*/ 	.word	0x00000000
        /*2ed8*/ 	.short	0x010a
        /*2eda*/ 	.byte	0x3f
	.zero		1


	//   ....[23]....
        /*2edc*/ 	.word	0x0001bbb0
        /*2ee0*/ 	.word	0x00000007
        /*2ee4*/ 	.word	0x00000000
        /*2ee8*/ 	.short	0x010a
        /*2eea*/ 	.byte	0x3f
	.zero		1


	//----- nvinfo : EIATTR_NUM_MBARRIERS
	.align		4
.L_37:
        /*2eec*/ 	.byte	0x03, 0x38
        /*2eee*/ 	.short	0x0008


	//----- nvinfo : EIATTR_EXIT_INSTR_OFFSETS
	.align		4
        /*2ef0*/ 	.byte	0x04, 0x1c
        /*2ef2*/ 	.short	(.L_39 - .L_38)


	//   ....[0]....
.L_38:
        /*2ef4*/ 	.word	0x00000a80


	//   ....[1]....
        /*2ef8*/ 	.word	0x00001310


	//   ....[2]....
        /*2efc*/ 	.word	0x0001a2b0


	//   ....[3]....
        /*2f00*/ 	.word	0x0001a8d0


	//   ....[4]....
        /*2f04*/ 	.word	0x0001b960


	//----- nvinfo : EIATTR_MAX_THREADS
	.align		4
.L_39:
        /*2f08*/ 	.byte	0x04, 0x05
        /*2f0a*/ 	.short	(.L_41 - .L_40)
.L_40:
        /*2f0c*/ 	.word	0x00000180
        /*2f10*/ 	.word	0x00000001
        /*2f14*/ 	.word	0x00000001


	//----- nvinfo : EIATTR_CRS_STACK_SIZE
	.align		4
.L_41:
        /*2f18*/ 	.byte	0x04, 0x1e
        /*2f1a*/ 	.short	(.L_43 - .L_42)
.L_42:
        /*2f1c*/ 	.word	0x00000000


	//----- nvinfo : EIATTR_CBANK_PARAM_SIZE
	.align		4
.L_43:
        /*2f20*/ 	.byte	0x03, 0x19
        /*2f22*/ 	.short	0x0470


	//----- nvinfo : EIATTR_PARAM_CBANK
	.align		4
        /*2f24*/ 	.byte	0x04, 0x0a
        /*2f26*/ 	.short	(.L_45 - .L_44)
	.align		4
.L_44:
        /*2f28*/ 	.word	index@(.nv.constant0._ZN7cutlass13device_kernelINS_4gemm6kernel13GemmUniversalIN4cute5tupleIJiiiiEEENS1_10collective13CollectiveMmaINS1_34MainloopSm90TmaGmmaWarpSpecializedILi3ENS5_IJNS4_1CILi2EEENSA_ILi1EEESC_EEENS1_35KernelTmaWarpSpecializedCooperativeEEENS5_IJNSA_ILi256EEESG_NSA_ILi64EEEEEENS_10bfloat16_tENS5_IJlSC_lEEESJ_SK_NS4_8TiledMMAINS4_8MMA_AtomIJNS4_4SM904GMMA28MMA_64x256x16_F32BF16BF16_SSILNSO_5MajorE0ELSQ_0ELNSO_7ScaleInE1ELSR_1EEEEEENS4_6LayoutISD_NS5_IJSC_NSA_ILi0EEESV_EEEEENS5_IJNS4_10UnderscoreESY_SY_EEEEENS4_13SM90_TMA_LOADENS4_14ComposedLayoutINS4_7SwizzleILi3ELi4ELi3EEENS4_18smem_ptr_flag_bitsILi16EEENSU_INS5_IJNSA_ILi8EEESH_EEENS5_IJSH_SC_EEEEEEEvNS4_8identityENS4_23SM90_TMA_LOAD_MULTICASTES1B_vS1C_EENS_8epilogue10collective6detail29Sm90TmaWarpSpecializedAdapterINS1G_15DefaultEpilogueISJ_SK_SK_NS1F_6thread17LinearCombinationISJ_Li1EffLNS1K_9ScaleType4KindE0ELNS_15FloatRoundStyleE2ESJ_EENS1_15EpilogueDefaultEEEEEvvEEEEvNT_6ParamsE)
        /*2f2c*/ 	.short	0x0210
        /*2f2e*/ 	.short	0x0470


	//----- nvinfo : EIATTR_SW_WAR
	.align		4
.L_45:
        /*2f30*/ 	.byte	0x04, 0x36
        /*2f32*/ 	.short	(.L_47 - .L_46)
.L_46:
        /*2f34*/ 	.word	0x00000008
.L_47:


//--------------------- .nv.callgraph             --------------------------
	.section	.nv.callgraph,"",@"SHT_CUDA_CALLGRAPH"
	.align	4
	.sectionentsize	8
	.align		4
        /*0000*/ 	.word	0x00000000
	.align		4
        /*0004*/ 	.word	0xffffffff
	.align		4
        /*0008*/ 	.word	index@(_ZN7cutlass13device_kernelINS_4gemm6kernel13GemmUniversalIN4cute5tupleIJiiiiEEENS1_10collective13CollectiveMmaINS1_34MainloopSm90TmaGmmaWarpSpecializedILi3ENS5_IJNS4_1CILi2EEENSA_ILi1EEESC_EEENS1_35KernelTmaWarpSpecializedCooperativeEEENS5_IJNSA_ILi256EEESG_NSA_ILi64EEEEEENS_10bfloat16_tENS5_IJlSC_lEEESJ_SK_NS4_8TiledMMAINS4_8MMA_AtomIJNS4_4SM904GMMA28MMA_64x256x16_F32BF16BF16_SSILNSO_5MajorE0ELSQ_0ELNSO_7ScaleInE1ELSR_1EEEEEENS4_6LayoutISD_NS5_IJSC_NSA_ILi0EEESV_EEEEENS5_IJNS4_10UnderscoreESY_SY_EEEEENS4_13SM90_TMA_LOADENS4_14ComposedLayoutINS4_7SwizzleILi3ELi4ELi3EEENS4_18smem_ptr_flag_bitsILi16EEENSU_INS5_IJNSA_ILi8EEESH_EEENS5_IJSH_SC_EEEEEEEvNS4_8identityENS4_23SM90_TMA_LOAD_MULTICASTES1B_vS1C_EENS_8epilogue10collective6detail29Sm90TmaWarpSpecializedAdapterINS1G_15DefaultEpilogueISJ_SK_SK_NS1F_6thread17LinearCombinationISJ_Li1EffLNS1K_9ScaleType4KindE0ELNS_15FloatRoundStyleE2ESJ_EENS1_15EpilogueDefaultEEEEEvvEEEEvNT_6ParamsE)
	.align		4
        /*000c*/ 	.word	index@(__assertfail)
	.align		4
        /*0010*/ 	.word	0x00000000
	.align		4
        /*0014*/ 	.word	0xfffffffe
	.align		4
        /*0018*/ 	.word	0x00000000
	.align		4
        /*001c*/ 	.word	0xfffffffd
	.align		4
        /*0020*/ 	.word	0x00000000
	.align		4
        /*0024*/ 	.word	0xfffffffc


//--------------------- .nv.constant4             --------------------------
	.section	.nv.constant4,"a",@progbits
	.align	8
	.align		8
.nv.constant4:
        /*0000*/ 	.dword	__assertfail
	.align		8
        /*0008*/ 	.dword	__unnamed_1
	.align		8
        /*0010*/ 	.dword	_ZN39_INTERNAL_3c9de3c7_4_k_cu_b47abe91_36394cuda3std3__45__cpo5beginE
	.align		8
        /*0018*/ 	.dword	_ZN39_INTERNAL_3c9de3c7_4_k_cu_b47abe91_36394cuda3std3__45__cpo3endE
	.align		8
        /*0020*/ 	.dword	_ZN39_INTERNAL_3c9de3c7_4_k_cu_b47abe91_36394cuda3std3__45__cpo6cbeginE
	.align		8
        /*0028*/ 	.dword	_ZN39_INTERNAL_3c9de3c7_4_k_cu_b47abe91_36394cuda3std3__45__cpo4cendE
	.align		8
        /*0030*/ 	.dword	_ZN39_INTERNAL_3c9de3c7_4_k_cu_b47abe91_36394cuda3std3__441_GLOBAL__N__3c9de3c7_4_k_cu_b47abe91_36396ignoreE
	.align		8
        /*0038*/ 	.dword	_ZN39_INTERNAL_3c9de3c7_4_k_cu_b47abe91_36394cuda3std3__419piecewise_constructE
	.align		8
        /*0040*/ 	.dword	_ZN39_INTERNAL_3c9de3c7_4_k_cu_b47abe91_36394cuda3std3__48in_placeE
	.align		8
        /*0048*/ 	.dword	_ZN39_INTERNAL_3c9de3c7_4_k_cu_b47abe91_36394cuda3std6ranges3__45__cpo4swapE
	.align		8
        /*0050*/ 	.dword	_ZN39_INTERNAL_3c9de3c7_4_k_cu_b47abe91_36394cuda3std6ranges3__45__cpo9iter_moveE
	.align		8
        /*0058*/ 	.dword	_ZN39_INTERNAL_3c9de3c7_4_k_cu_b47abe91_36394cute7productE
	.align		8
        /*0060*/ 	.dword	_ZN39_INTERNAL_3c9de3c7_4_k_cu_b47abe91_36394cute1_E
	.align		8
        /*0068*/ 	.dword	$str$22
	.align		8
        /*0070*/ 	.dword	$str$23


//--------------------- .text._ZN7cutlass13device_kernelINS_4gemm6kernel13GemmUniversalIN4cute5tupleIJiiiiEEENS1_10collective13CollectiveMmaINS1_34MainloopSm90TmaGmmaWarpSpecializedILi3ENS5_IJNS4_1CILi2EEENSA_ILi1EEESC_EEENS1_35KernelTmaWarpSpecializedCooperativeEEENS5_IJNSA_ILi256EEESG_NSA_ILi64EEEEEENS_10bfloat16_tENS5_IJlSC_lEEESJ_SK_NS4_8TiledMMAINS4_8MMA_AtomIJNS4_4SM904GMMA28MMA_64x256x16_F32BF16BF16_SSILNSO_5MajorE0ELSQ_0ELNSO_7ScaleInE1ELSR_1EEEEEENS4_6LayoutISD_NS5_IJSC_NSA_ILi0EEESV_EEEEENS5_IJNS4_10UnderscoreESY_SY_EEEEENS4_13SM90_TMA_LOADENS4_14ComposedLayoutINS4_7SwizzleILi3ELi4ELi3EEENS4_18smem_ptr_flag_bitsILi16EEENSU_INS5_IJNSA_ILi8EEESH_EEENS5_IJSH_SC_EEEEEEEvNS4_8identityENS4_23SM90_TMA_LOAD_MULTICASTES1B_vS1C_EENS_8epilogue10collective6detail29Sm90TmaWarpSpecializedAdapterINS1G_15DefaultEpilogueISJ_SK_SK_NS1F_6thread17LinearCombinationISJ_Li1EffLNS1K_9ScaleType4KindE0ELNS_15FloatRoundStyleE2ESJ_EENS1_15EpilogueDefaultEEEEEvvEEEEvNT_6ParamsE --------------------------
	.section	.text._ZN7cutlass13device_kernelINS_4gemm6kernel13GemmUniversalIN4cute5tupleIJiiiiEEENS1_10collective13CollectiveMmaINS1_34MainloopSm90TmaGmmaWarpSpecializedILi3ENS5_IJNS4_1CILi2EEENSA_ILi1EEESC_EEENS1_35KernelTmaWarpSpecializedCooperativeEEENS5_IJNSA_ILi256EEESG_NSA_ILi64EEEEEENS_10bfloat16_tENS5_IJlSC_lEEESJ_SK_NS4_8TiledMMAINS4_8MMA_AtomIJNS4_4SM904GMMA28MMA_64x256x16_F32BF16BF16_SSILNSO_5MajorE0ELSQ_0ELNSO_7ScaleInE1ELSR_1EEEEEENS4_6LayoutISD_NS5_IJSC_NSA_ILi0EEESV_EEEEENS5_IJNS4_10UnderscoreESY_SY_EEEEENS4_13SM90_TMA_LOADENS4_14ComposedLayoutINS4_7SwizzleILi3ELi4ELi3EEENS4_18smem_ptr_flag_bitsILi16EEENSU_INS5_IJNSA_ILi8EEESH_EEENS5_IJSH_SC_EEEEEEEvNS4_8identityENS4_23SM90_TMA_LOAD_MULTICASTES1B_vS1C_EENS_8epilogue10collective6detail29Sm90TmaWarpSpecializedAdapterINS1G_15DefaultEpilogueISJ_SK_SK_NS1F_6thread17LinearCombinationISJ_Li1EffLNS1K_9ScaleType4KindE0ELNS_15FloatRoundStyleE2ESJ_EENS1_15EpilogueDefaultEEEEEvvEEEEvNT_6ParamsE,"ax",@progbits
	.align	128
.text._ZN7cutlass13device_kernelINS_4gemm6kernel13GemmUniversalIN4cute5tupleIJiiiiEEENS1_10collective13CollectiveMmaINS1_34MainloopSm90TmaGmmaWarpSpecializedILi3ENS5_IJNS4_1CILi2EEENSA_ILi1EEESC_EEENS1_35KernelTmaWarpSpecializedCooperativeEEENS5_IJNSA_ILi256EEESG_NSA_ILi64EEEEEENS_10bfloat16_tENS5_IJlSC_lEEESJ_SK_NS4_8TiledMMAINS4_8MMA_AtomIJNS4_4SM904GMMA28MMA_64x256x16_F32BF16BF16_SSILNSO_5MajorE0ELSQ_0ELNSO_7ScaleInE1ELSR_1EEEEEENS4_6LayoutISD_NS5_IJSC_NSA_ILi0EEESV_EEEEENS5_IJNS4_10UnderscoreESY_SY_EEEEENS4_13SM90_TMA_LOADENS4_14ComposedLayoutINS4_7SwizzleILi3ELi4ELi3EEENS4_18smem_ptr_flag_bitsILi16EEENSU_INS5_IJNSA_ILi8EEESH_EEENS5_IJSH_SC_EEEEEEEvNS4_8identityENS4_23SM90_TMA_LOAD_MULTICASTES1B_vS1C_EENS_8epilogue10collective6detail29Sm90TmaWarpSpecializedAdapterINS1G_15DefaultEpilogueISJ_SK_SK_NS1F_6thread17LinearCombinationISJ_Li1EffLNS1K_9ScaleType4KindE0ELNS_15FloatRoundStyleE2ESJ_EENS1_15EpilogueDefaultEEEEEvvEEEEvNT_6ParamsE:
        .type           _ZN7cutlass13device_kernelINS_4gemm6kernel13GemmUniversalIN4cute5tupleIJiiiiEEENS1_10collective13CollectiveMmaINS1_34MainloopSm90TmaGmmaWarpSpecializedILi3ENS5_IJNS4_1CILi2EEENSA_ILi1EEESC_EEENS1_35KernelTmaWarpSpecializedCooperativeEEENS5_IJNSA_ILi256EEESG_NSA_ILi64EEEEEENS_10bfloat16_tENS5_IJlSC_lEEESJ_SK_NS4_8TiledMMAINS4_8MMA_AtomIJNS4_4SM904GMMA28MMA_64x256x16_F32BF16BF16_SSILNSO_5MajorE0ELSQ_0ELNSO_7ScaleInE1ELSR_1EEEEEENS4_6LayoutISD_NS5_IJSC_NSA_ILi0EEESV_EEEEENS5_IJNS4_10UnderscoreESY_SY_EEEEENS4_13SM90_TMA_LOADENS4_14ComposedLayoutINS4_7SwizzleILi3ELi4ELi3EEENS4_18smem_ptr_flag_bitsILi16EEENSU_INS5_IJNSA_ILi8EEESH_EEENS5_IJSH_SC_EEEEEEEvNS4_8identityENS4_23SM90_TMA_LOAD_MULTICASTES1B_vS1C_EENS_8epilogue10collective6detail29Sm90TmaWarpSpecializedAdapterINS1G_15DefaultEpilogueISJ_SK_SK_NS1F_6thread17LinearCombinationISJ_Li1EffLNS1K_9ScaleType4KindE0ELNS_15FloatRoundStyleE2ESJ_EENS1_15EpilogueDefaultEEEEEvvEEEEvNT_6ParamsE,@function
        .size           _ZN7cutlass13device_kernelINS_4gemm6kernel13GemmUniversalIN4cute5tupleIJiiiiEEENS1_10collective13CollectiveMmaINS1_34MainloopSm90TmaGmmaWarpSpecializedILi3ENS5_IJNS4_1CILi2EEENSA_ILi1EEESC_EEENS1_35KernelTmaWarpSpecializedCooperativeEEENS5_IJNSA_ILi256EEESG_NSA_ILi64EEEEEENS_10bfloat16_tENS5_IJlSC_lEEESJ_SK_NS4_8TiledMMAINS4_8MMA_AtomIJNS4_4SM904GMMA28MMA_64x256x16_F32BF16BF16_SSILNSO_5MajorE0ELSQ_0ELNSO_7ScaleInE1ELSR_1EEEEEENS4_6LayoutISD_NS5_IJSC_NSA_ILi0EEESV_EEEEENS5_IJNS4_10UnderscoreESY_SY_EEEEENS4_13SM90_TMA_LOADENS4_14ComposedLayoutINS4_7SwizzleILi3ELi4ELi3EEENS4_18smem_ptr_flag_bitsILi16EEENSU_INS5_IJNSA_ILi8EEESH_EEENS5_IJSH_SC_EEEEEEEvNS4_8identityENS4_23SM90_TMA_LOAD_MULTICASTES1B_vS1C_EENS_8epilogue10collective6detail29Sm90TmaWarpSpecializedAdapterINS1G_15DefaultEpilogueISJ_SK_SK_NS1F_6thread17LinearCombinationISJ_Li1EffLNS1K_9ScaleType4KindE0ELNS_15FloatRoundStyleE2ESJ_EENS1_15EpilogueDefaultEEEEEvvEEEEvNT_6ParamsE,(.L_x_579 - _ZN7cutlass13device_kernelINS_4gemm6kernel13GemmUniversalIN4cute5tupleIJiiiiEEENS1_10collective13CollectiveMmaINS1_34MainloopSm90TmaGmmaWarpSpecializedILi3ENS5_IJNS4_1CILi2EEENSA_ILi1EEESC_EEENS1_35KernelTmaWarpSpecializedCooperativeEEENS5_IJNSA_ILi256EEESG_NSA_ILi64EEEEEENS_10bfloat16_tENS5_IJlSC_lEEESJ_SK_NS4_8TiledMMAINS4_8MMA_AtomIJNS4_4SM904GMMA28MMA_64x256x16_F32BF16BF16_SSILNSO_5MajorE0ELSQ_0ELNSO_7ScaleInE1ELSR_1EEEEEENS4_6LayoutISD_NS5_IJSC_NSA_ILi0EEESV_EEEEENS5_IJNS4_10UnderscoreESY_SY_EEEEENS4_13SM90_TMA_LOADENS4_14ComposedLayoutINS4_7SwizzleILi3ELi4ELi3EEENS4_18smem_ptr_flag_bitsILi16EEENSU_INS5_IJNSA_ILi8EEESH_EEENS5_IJSH_SC_EEEEEEEvNS4_8identityENS4_23SM90_TMA_LOAD_MULTICASTES1B_vS1C_EENS_8epilogue10collective6detail29Sm90TmaWarpSpecializedAdapterINS1G_15DefaultEpilogueISJ_SK_SK_NS1F_6thread17LinearCombinationISJ_Li1EffLNS1K_9ScaleType4KindE0ELNS_15FloatRoundStyleE2ESJ_EENS1_15EpilogueDefaultEEEEEvvEEEEvNT_6ParamsE)
        .other          _ZN7cutlass13device_kernelINS_4gemm6kernel13GemmUniversalIN4cute5tupleIJiiiiEEENS1_10collective13CollectiveMmaINS1_34MainloopSm90TmaGmmaWarpSpecializedILi3ENS5_IJNS4_1CILi2EEENSA_ILi1EEESC_EEENS1_35KernelTmaWarpSpecializedCooperativeEEENS5_IJNSA_ILi256EEESG_NSA_ILi64EEEEEENS_10bfloat16_tENS5_IJlSC_lEEESJ_SK_NS4_8TiledMMAINS4_8MMA_AtomIJNS4_4SM904GMMA28MMA_64x256x16_F32BF16BF16_SSILNSO_5MajorE0ELSQ_0ELNSO_7ScaleInE1ELSR_1EEEEEENS4_6LayoutISD_NS5_IJSC_NSA_ILi0EEESV_EEEEENS5_IJNS4_10UnderscoreESY_SY_EEEEENS4_13SM90_TMA_LOADENS4_14ComposedLayoutINS4_7SwizzleILi3ELi4ELi3EEENS4_18smem_ptr_flag_bitsILi16EEENSU_INS5_IJNSA_ILi8EEESH_EEENS5_IJSH_SC_EEEEEEEvNS4_8identityENS4_23SM90_TMA_LOAD_MULTICASTES1B_vS1C_EENS_8epilogue10collective6detail29Sm90TmaWarpSpecializedAdapterINS1G_15DefaultEpilogueISJ_SK_SK_NS1F_6thread17LinearCombinationISJ_Li1EffLNS1K_9ScaleType4KindE0ELNS_15FloatRoundStyleE2ESJ_EENS1_15EpilogueDefaultEEEEEvvEEEEvNT_6ParamsE,@"STO_CUDA_ENTRY STV_DEFAULT"
_ZN7cutlass13device_kernelINS_4gemm6kernel13GemmUniversalIN4cute5tupleIJiiiiEEENS1_10collective13CollectiveMmaINS1_34MainloopSm90TmaGmmaWarpSpecializedILi3ENS5_IJNS4_1CILi2EEENSA_ILi1EEESC_EEENS1_35KernelTmaWarpSpecializedCooperativeEEENS5_IJNSA_ILi256EEESG_NSA_ILi64EEEEEENS_10bfloat16_tENS5_IJlSC_lEEESJ_SK_NS4_8TiledMMAINS4_8MMA_AtomIJNS4_4SM904GMMA28MMA_64x256x16_F32BF16BF16_SSILNSO_5MajorE0ELSQ_0ELNSO_7ScaleInE1ELSR_1EEEEEENS4_6LayoutISD_NS5_IJSC_NSA_ILi0EEESV_EEEEENS5_IJNS4_10UnderscoreESY_SY_EEEEENS4_13SM90_TMA_LOADENS4_14ComposedLayoutINS4_7SwizzleILi3ELi4ELi3EEENS4_18smem_ptr_flag_bitsILi16EEENSU_INS5_IJNSA_ILi8EEESH_EEENS5_IJSH_SC_EEEEEEEvNS4_8identityENS4_23SM90_TMA_LOAD_MULTICASTES1B_vS1C_EENS_8epilogue10collective6detail29Sm90TmaWarpSpecializedAdapterINS1G_15DefaultEpilogueISJ_SK_SK_NS1F_6thread17LinearCombinationISJ_Li1EffLNS1K_9ScaleType4KindE0ELNS_15FloatRoundStyleE2ESJ_EENS1_15EpilogueDefaultEEEEEvvEEEEvNT_6ParamsE:
[----:B------:R-:W0:Y:S02]  /*0000*/  LDC R1, c[0x0][0x28] ;  /* 0x00000a00ff017b82 */ /* 0x000e240000000800 */
[----:B0-----:R-:W-:Y:S01]  /*0010*/  VIADD R1, R1, 0xfffff878 ;  /* 0xfffff87801017836 */ /* 0x001fe20000000000 */
[----:B------:R-:W0:Y:S01]  /*0020*/  S2R R4, SR_TID.X ;  /* 0x0000000000047919 */ /* 0x000e220000002100 */
[----:B------:R-:W-:Y:S01]  /*0030*/  ELECT P0, URZ, PT ;  /* 0x00000000003f782f */ /* 0x000fe20003800000 */
[----:B------:R-:W-:Y:S01]  /*0040*/  BSSY B0, `(.L_x_0) ;  /* 0x0000015000007945 */ /* 0x000fe20003800000 */
[--C-:B0-----:R-:W-:Y:S02]  /*0050*/  SHF.R.U32.HI R0, RZ, 0x5, R4.reuse ;  /* 0x00000005ff007819 */ /* 0x101fe40000011604 */
[----:B------:R-:W-:-:S03]  /*0060*/  SHF.R.U32.HI R2, RZ, 0x7, R4 ;  /* 0x00000007ff027819 */ /* 0x000fc60000011604 */
[----:B------:R-:W0:Y:S04]  /*0070*/  SHFL.IDX PT, R3, R0, RZ, 0x1f ;  /* 0x00001fff00037589 */ /* 0x000e2800000e0000 */
[----:B------:R-:W1:Y:S01]  /*0080*/  SHFL.IDX PT, R2, R2, RZ, 0x1f ;  /* 0x00001fff02027589 */ /* 0x000e6200000e0000 */
[----:B0-----:R-:W-:Y:S02]  /*0090*/  R2UR UR9, R3 ;  /* 0x00000000030972ca */ /* 0x001fe400000e0000 */
[----:B-1----:R-:W-:-:S11]  /*00a0*/  R2UR UR5, R2 ;  /* 0x00000000020572ca */ /* 0x002fd600000e0000 */
[----:B------:R-:W-:Y:S02]  /*00b0*/  USHF.R.S32.HI UR4, URZ, 0x1f, UR9 ;  /* 0x0000001f3f047899 */ /* 0x000fe40008011409 */
[----:B------:R-:W-:Y:S02]  /*00c0*/  ISETP.NE.OR P0, PT, RZ, UR9, !P0 ;  /* 0x00000009ff007c0c */ /* 0x000fe4000c705670 */
[----:B------:R-:W-:-:S04]  /*00d0*/  ULEA.HI UR4, UR4, UR9, URZ, 0x2 ;  /* 0x0000000904047291 */ /* 0x000fc8000f8f103f */
[----:B------:R-:W-:-:S04]  /*00e0*/  ULOP3.LUT UR4, UR4, 0xfffffffc, URZ, 0xc0, !UPT ;  /* 0xfffffffc04047892 */ /* 0x000fc8000f8ec03f */
[----:B------:R-:W-:-:S03]  /*00f0*/  UIADD3 UR9, UR9, -UR4, URZ ;  /* 0x8000000409097290 */ /* 0x000fc6000fffe03f */
[----:B------:R-:W-:Y:S09]  /*0100*/  @P0 BRA `(.L_x_1) ;  /* 0x0000000000200947 */ /* 0x000ff20003800000 */
[----:B------:R-:W-:Y:S02]  /*0110*/  ULDC.64 UR6, c[0x0][0x198] ;  /* 0x0000660000067ab9 */ /* 0x000fe40000000a00 */
[----:B------:R-:W-:Y:S02]  /*0120*/  UIADD3 UR10, UP0, UR6, 0xf0, URZ ;  /* 0x000000f0060a7890 */ /* 0x000fe4000ff1e03f */
[----:B------:R-:W-:Y:S02]  /*0130*/  UIADD3 UR6, UP1, UR6, 0x1f0, URZ ;  /* 0x000001f006067890 */ /* 0x000fe4000ff3e03f */
[----:B------:R-:W-:Y:S02]  /*0140*/  UIADD3.X UR11, URZ, UR7, URZ, UP0, !UPT ;  /* 0x000000073f0b7290 */ /* 0x000fe400087fe43f */
[----:B------:R-:W-:-:S07]  /*0150*/  UIADD3.X UR7, URZ, UR7, URZ, UP1, !UPT ;  /* 0x000000073f077290 */ /* 0x000fce0008ffe43f */
[----:B------:R0:W-:Y:S02]  /*0160*/  UTMACCTL.PF [UR10] ;  /* 0x000000000a0079b9 */ /* 0x0001e40008040000 */
[----:B------:R0:W-:Y:S02]  /*0170*/  UTMACCTL.PF [UR6] ;  /* 0x00000000060079b9 */ /* 0x0001e40008040000 */
[----:B0-----:R-:W-:Y:S01]  /*0180*/  NOP ;  /* 0x0000000000007918 */ /* 0x001fe20000000000 */
.L_x_1:
[----:B------:R-:W-:Y:S05]  /*0190*/  BSYNC B0 ;  /* 0x0000000000007941 */ /* 0x000fea0003800000 */
.L_x_0:
[----:B------:R-:W0:Y:S01]  /*01a0*/  SHFL.IDX PT, R2, R0, RZ, 0x1f ;  /* 0x00001fff00027589 */ /* 0x000e2200000e0000 */
[----:B------:R-:W-:Y:S01]  /*01b0*/  UISETP.NE.AND UP0, UPT, UR9, 0x3, UPT ;  /* 0x000000030900788c */ /* 0x000fe2000bf05270 */
[----:B------:R-:W-:Y:S01]  /*01c0*/  ISETP.NE.AND P1, PT, RZ, UR5, PT ;  /* 0x00000005ff007c0c */ /* 0x000fe2000bf25270 */
[----:B------:R-:W-:Y:S02]  /*01d0*/  UIADD3 UR16, UR5, -0x1, URZ ;  /* 0xffffffff05107890 */ /* 0x000fe4000fffe03f */
[----:B------:R-:W-:Y:S02]  /*01e0*/  UISETP.EQ.OR UP0, UPT, UR9, URZ, !UP0 ;  /* 0x0000003f0900728c */ /* 0x000fe4000c702670 */
[----:B------:R-:W-:Y:S02]  /*01f0*/  UISETP.GE.U32.AND UP1, UPT, UR16, 0x2, UPT ;  /* 0x000000021000788c */ /* 0x000fe4000bf26070 */
[----:B------:R-:W-:-:S04]  /*0200*/  UISETP.EQ.AND UP0, UPT, UR5, URZ, UP0 ;  /* 0x0000003f0500728c */ /* 0x000fc80008702270 */
[----:B------:R-:W-:-:S04]  /*0210*/  USEL UR40, URZ, 0x1, !UP0 ;  /* 0x000000013f287887 */ /* 0x000fc8000c000000 */
[----:B------:R-:W-:Y:S01]  /*0220*/  USEL UR40, UR40, 0x2, UP1 ;  /* 0x0000000228287887 */ /* 0x000fe20008800000 */
[----:B0-----:R-:W-:-:S13]  /*0230*/  ISETP.NE.AND P0, PT, R2, RZ, PT ;  /* 0x000000ff0200720c */ /* 0x001fda0003f05270 */
[----:B------:R-:W-:Y:S05]  /*0240*/  @P0 BRA `(.L_x_2) ;  /* 0x0000000000500947 */ /* 0x000fea0003800000 */
[----:B------:R-:W0:Y:S01]  /*0250*/  S2UR UR8, SR_CgaCtaId ;  /* 0x00000000000879c3 */ /* 0x000e220000008800 */
[----:B------:R-:W-:Y:S01]  /*0260*/  UMOV UR4, 0x400 ;  /* 0x0000040000047882 */ /* 0x000fe20000000000 */
[----:B------:R-:W-:Y:S01]  /*0270*/  UMOV UR5, 0x1 ;  /* 0x0000000100057882 */ /* 0x000fe20000000000 */
[----:B------:R-:W-:Y:S01]  /*0280*/  UMOV UR6, 0x4 ;  /* 0x0000000400067882 */ /* 0x000fe20000000000 */
[----:B------:R-:W-:Y:S01]  /*0290*/  ELECT P0, URZ, PT ;  /* 0x00000000003f782f */ /* 0x000fe20003800000 */
[----:B------:R-:W-:-:S04]  /*02a0*/  UIADD3 UR6, -UR6, 0x100000, URZ ;  /* 0x0010000006067890 */ /* 0x000fc8000fffe13f */
[----:B------:R-:W-:Y:S02]  /*02b0*/  USHF.L.U32 UR7, UR6, 0xb, URZ ;  /* 0x0000000b06077899 */ /* 0x000fe4000800063f */
[----:B------:R-:W-:Y:S02]  /*02c0*/  USHF.L.U32 UR6, UR6, 0x1, URZ ;  /* 0x0000000106067899 */ /* 0x000fe4000800063f */
[----:B0-----:R-:W-:Y:S02]  /*02d0*/  ULEA UR8, UR8, UR4, 0x18 ;  /* 0x0000000408087291 */ /* 0x001fe4000f8ec03f */
[----:B------:R-:W-:-:S04]  /*02e0*/  UIADD3 UR4, -UR5, 0x100000, URZ ;  /* 0x0010000005047890 */ /* 0x000fc8000fffe13f */
[----:B------:R-:W-:Y:S02]  /*02f0*/  USHF.L.U32 UR5, UR4, 0xb, URZ ;  /* 0x0000000b04057899 */ /* 0x000fe4000800063f */
[----:B------:R-:W-:Y:S01]  /*0300*/  USHF.L.U32 UR4, UR4, 0x1, URZ ;  /* 0x0000000104047899 */ /* 0x000fe2000800063f */
[----:B------:R-:W0:Y:S11]  /*0310*/  FENCE.VIEW.ASYNC.S ;  /* 0x00000000000073c6 */ /* 0x000e360000000000 */
[----:B0-----:R0:W1:Y:S01]  /*0320*/  SYNCS.EXCH.64 URZ, [UR8], UR4 ;  /* 0x00000004083f75b2 */ /* 0x0010620008000100 */
[----:B------:R0:W2:Y:S01]  /*0330*/  SYNCS.EXCH.64 URZ, [UR8+0x18], UR6 ;  /* 0x00001806083f75b2 */ /* 0x0000a20008000100 */
[----:B------:R0:W3:Y:S01]  /*0340*/  SYNCS.EXCH.64 URZ, [UR8+0x8], UR4 ;  /* 0x00000804083f75b2 */ /* 0x0000e20008000100 */
[----:B------:R0:W4:Y:S01]  /*0350*/  SYNCS.EXCH.64 URZ, [UR8+0x20], UR6 ;  /* 0x00002006083f75b2 */ /* 0x0001220008000100 */
[----:B------:R0:W0:Y:S01]  /*0360*/  SYNCS.EXCH.64 URZ, [UR8+0x10], UR4 ;  /* 0x00001004083f75b2 */ /* 0x0000220008000100 */
[----:B------:R0:W0:Y:S01]  /*0370*/  SYNCS.EXCH.64 URZ, [UR8+0x28], UR6 ;  /* 0x00002806083f75b2 */ /* 0x0000220008000100 */
[----:B------:R-:W-:Y:S01]  /*0380*/  NOP ;  /* 0x0000000000007918 */ /* 0x000fe20000000000 */
.L_x_2:
[----:B------:R-:W5:Y:S01]  /*0390*/  S2UR UR13, SR_CTAID.X ;  /* 0x00000000000d79c3 */ /* 0x000f620000002500 */
[----:B------:R-:W-:Y:S01]  /*03a0*/  SHF.R.S32.HI R3, RZ, 0x1f, R4 ;  /* 0x0000001fff037819 */ /* 0x000fe20000011404 */
[----:B------:R5:W1:Y:S01]  /*03b0*/  SHFL.IDX PT, R6, R0, RZ, 0x1f ;  /* 0x00001fff00067589 */ /* 0x000a6200000e0000 */
[----:B0-----:R-:W-:Y:S01]  /*03c0*/  ULDC UR4, c[0x0][0x150] ;  /* 0x0000540000047ab9 */ /* 0x001fe20000000800 */
[----:B------:R-:W-:Y:S02]  /*03d0*/  ELECT P0, URZ, PT ;  /* 0x00000000003f782f */ /* 0x000fe40003800000 */
[----:B------:R-:W-:Y:S01]  /*03e0*/  LEA.HI R3, R3, R4, RZ, 0x7 ;  /* 0x0000000403037211 */ /* 0x000fe200078f38ff */
[----:B------:R-:W-:Y:S01]  /*03f0*/  ULDC UR5, c[0x0][0x154] ;  /* 0x0000550000057ab9 */ /* 0x000fe20000000800 */
[----:B------:R-:W-:Y:S01]  /*0400*/  SHF.R.S32.HI R7, RZ, 0x1f, R2 ;  /* 0x0000001fff077819 */ /* 0x000fe20000011402 */
[----:B------:R-:W0:Y:S01]  /*0410*/  S2UR UR10, SR_CTAID.Y ;  /* 0x00000000000a79c3 */ /* 0x000e220000002600 */
[----:B------:R-:W-:Y:S01]  /*0420*/  LOP3.LUT R3, R3, 0xffffff80, RZ, 0xc0, !PT ;  /* 0xffffff8003037812 */ /* 0x000fe200078ec0ff */
[----:B------:R-:W-:Y:S01]  /*0430*/  ULDC UR8, c[0x0][0x144] ;  /* 0x0000510000087ab9 */ /* 0x000fe20000000800 */
[----:B------:R-:W-:Y:S01]  /*0440*/  LEA.HI R7, R7, R2, RZ, 0x2 ;  /* 0x0000000207077211 */ /* 0x000fe200078f10ff */
[----:B------:R-:W-:Y:S01]  /*0450*/  NOP ;  /* 0x0000000000007918 */ /* 0x000fe20000000000 */
[----:B------:R-:W-:Y:S01]  /*0460*/  NOP ;  /* 0x0000000000007918 */ /* 0x000fe20000000000 */
[----:B------:R-:W-:Y:S01]  /*0470*/  IMAD.IADD R3, R4, 0x1, -R3 ;  /* 0x0000000104037824 */ /* 0x000fe200078e0a03 */
[----:B------:R-:W-:Y:S01]  /*0480*/  LOP3.LUT R7, R7, 0x3ffffffc, RZ, 0xc0, !PT ;  /* 0x3ffffffc07077812 */ /* 0x000fe200078ec0ff */
[----:B------:R-:W-:Y:S01]  /*0490*/  ULDC UR11, c[0x0][0x148] ;  /* 0x00005200000b7ab9 */ /* 0x000fe20000000800 */
[----:B------:R-:W-:-:S02]  /*04a0*/  IMAD.MOV.U32 R17, RZ, RZ, 0x1 ;  /* 0x00000001ff117424 */ /* 0x000fc400078e00ff */
[----:B------:R-:W-:Y:S01]  /*04b0*/  SHF.R.S32.HI R4, RZ, 0x1f, R3 ;  /* 0x0000001fff047819 */ /* 0x000fe20000011403 */
[----:B------:R-:W-:-:S03]  /*04c0*/  IMAD.IADD R2, R2, 0x1, -R7 ;  /* 0x0000000102027824 */ /* 0x000fc600078e0a07 */
[----:B------:R-:W-:Y:S02]  /*04d0*/  LEA.HI R4, R4, R3, RZ, 0x3 ;  /* 0x0000000304047211 */ /* 0x000fe400078f18ff */
[----:B-----5:R-:W-:Y:S02]  /*04e0*/  I2FP.F32.U32 R5, UR13 ;  /* 0x0000000d00057c45 */ /* 0x020fe40008201000 */
[--C-:B------:R-:W-:Y:S02]  /*04f0*/  SHF.R.S32.HI R0, RZ, 0x3, R4.reuse ;  /* 0x00000003ff007819 */ /* 0x100fe40000011404 */
[----:B-1----:R-:W-:Y:S01]  /*0500*/  ISETP.NE.OR P0, PT, R6, RZ, !P0 ;  /* 0x000000ff0600720c */ /* 0x002fe20004705670 */
[----:B------:R-:W-:Y:S01]  /*0510*/  FMUL R8, R5, UR4 ;  /* 0x0000000405087c20 */ /* 0x000fe20008400000 */
[----:B------:R-:W-:-:S04]  /*0520*/  SHF.R.S32.HI R5, RZ, 0x1f, R4 ;  /* 0x0000001fff057819 */ /* 0x000fc80000011404 */
[----:B------:R-:W-:Y:S01]  /*0530*/  LEA.HI R5, R5, R0, RZ, 0x2 ;  /* 0x0000000005057211 */ /* 0x000fe200078f10ff */
[----:B------:R-:W1:Y:S03]  /*0540*/  F2I.U32.TRUNC.NTZ R8, R8 ;  /* 0x0000000800087305 */ /* 0x000e66000020f000 */
[----:B------:R-:W-:-:S03]  /*0550*/  LOP3.LUT R5, R5, 0xfffffffc, RZ, 0xc0, !PT ;  /* 0xfffffffc05057812 */ /* 0x000fc600078ec0ff */
[----:B------:R-:W-:Y:S01]  /*0560*/  VOTEU.ALL UP0, P0 ;  /* 0x00000000003f7886 */ /* 0x000fe20000000000 */
[----:B------:R-:W-:Y:S01]  /*0570*/  VOTEU.ALL UP1, P0 ;  /* 0x00000000003f7886 */ /* 0x000fe20000020000 */
[----:B------:R-:W-:Y:S01]  /*0580*/  IMAD.IADD R5, R0, 0x1, -R5 ;  /* 0x0000000100057824 */ /* 0x000fe200078e0a05 */
[----:B0-----:R-:W-:Y:S02]  /*0590*/  I2FP.F32.U32 R0, UR10 ;  /* 0x0000000a00007c45 */ /* 0x001fe40008201000 */
[----:B------:R-:W0:Y:S01]  /*05a0*/  @!UP0 S2UR UR7, SR_CgaCtaId ;  /* 0x00000000000789c3 */ /* 0x000e220000008800 */
[----:B------:R-:W-:Y:S01]  /*05b0*/  @!UP0 UMOV UR6, 0x400 ;  /* 0x0000040000068882 */ /* 0x000fe20000000000 */
[----:B------:R-:W-:Y:S01]  /*05c0*/  LEA R2, R2, R5, 0x2 ;  /* 0x0000000502027211 */ /* 0x000fe200078e10ff */
[----:B------:R-:W-:Y:S01]  /*05d0*/  FMUL R4, R0, UR5 ;  /* 0x0000000500047c20 */ /* 0x000fe20008400000 */
[----:B-1----:R-:W-:Y:S02]  /*05e0*/  R2UR UR4, R8 ;  /* 0x00000000080472ca */ /* 0x002fe400000e0000 */
[----:B------:R-:W-:-:S03]  /*05f0*/  LEA.HI R0, R2, R2, RZ, 0x1 ;  /* 0x0000000202007211 */ /* 0x000fc600078f08ff */
[----:B------:R-:W1:Y:S01]  /*0600*/  F2I.U32.TRUNC.NTZ R4, R4 ;  /* 0x0000000400047305 */ /* 0x000e62000020f000 */
[----:B------:R-:W-:-:S05]  /*0610*/  LOP3.LUT R5, R0, 0xfffffffe, RZ, 0xc0, !PT ;  /* 0xfffffffe00057812 */ /* 0x000fca00078ec0ff */
[----:B------:R-:W-:Y:S02]  /*0620*/  IMAD.IADD R5, R2, 0x1, -R5 ;  /* 0x0000000102057824 */ /* 0x000fe400078e0a05 */
[----:B------:R-:W-:-:S04]  /*0630*/  UIADD3 UR4, -UR4, URZ, URZ ;  /* 0x0000003f04047290 */ /* 0x000fc8000fffe13f */
[----:B------:R-:W-:Y:S01]  /*0640*/  UIMAD UR8, UR8, UR4, UR13 ;  /* 0x00000004080872a4 */ /* 0x000fe2000f8e020d */
[----:B-1----:R-:W-:Y:S02]  /*0650*/  R2UR UR12, R4 ;  /* 0x00000000040c72ca */ /* 0x002fe400000e0000 */
[----:B------:R-:W-:Y:S01]  /*0660*/  UMOV UR4, 0x20 ;  /* 0x0000002000047882 */ /* 0x000fe20000000000 */
[----:B------:R-:W1:Y:S02]  /*0670*/  LDC R4, c[0x0][0x140] ;  /* 0x00005000ff047b82 */ /* 0x000e640000000800 */
[----:B------:R-:W-:Y:S01]  /*0680*/  ISETP.NE.AND P3, PT, R5, UR8, PT ;  /* 0x0000000805007c0c */ /* 0x000fe2000bf65270 */
[----:B------:R-:W-:-:S04]  /*0690*/  @!UP0 UIADD3 UR4, -UR4, 0x100000, URZ ;  /* 0x0010000004048890 */ /* 0x000fc8000fffe13f */
[----:B------:R-:W-:Y:S02]  /*06a0*/  @!UP0 USHF.L.U32 UR5, UR4, 0xb, URZ ;  /* 0x0000000b04058899 */ /* 0x000fe4000800063f */
[----:B------:R-:W-:Y:S01]  /*06b0*/  @!UP0 USHF.L.U32 UR4, UR4, 0x1, URZ ;  /* 0x0000000104048899 */ /* 0x000fe2000800063f */
[C---:B------:R-:W-:Y:S01]  /*06c0*/  IMAD.SHL.U32 R5, R2.reuse, 0x4, RZ ;  /* 0x0000000402057824 */ /* 0x040fe200078e00ff */
[----:B0-----:R-:W-:Y:S01]  /*06d0*/  @!UP0 ULEA UR6, UR7, UR6, 0x18 ;  /* 0x0000000607068291 */ /* 0x001fe2000f8ec03f */
[----:B------:R-:W-:Y:S01]  /*06e0*/  VOTEU.ALL UP0, P0 ;  /* 0x00000000003f7886 */ /* 0x000fe20000000000 */
[----:B------:R-:W-:Y:S02]  /*06f0*/  LOP3.LUT P0, RZ, R3, 0x7, RZ, 0xc0, !PT ;  /* 0x0000000703ff7812 */ /* 0x000fe4000780c0ff */
[----:B------:R-:W-:Y:S01]  /*0700*/  LOP3.LUT R152, R2, 0xc, R5, 0x78, !PT ;  /* 0x0000000c02987812 */ /* 0x000fe200078e7805 */
[----:B------:R-:W-:-:S03]  /*0710*/  UIADD3 UR12, -UR12, URZ, URZ ;  /* 0x0000003f0c0c7290 */ /* 0x000fc6000fffe13f */
[C---:B------:R-:W-:Y:S02]  /*0720*/  ISETP.LT.U32.AND P0, PT, R152.reuse, 0x2, !P0 ;  /* 0x000000029800780c */ /* 0x040fe40004701070 */
[----:B------:R-:W-:Y:S01]  /*0730*/  @P3 LEA.HI R0, R152, R152, RZ, 0x1 ;  /* 0x0000009898003211 */ /* 0x000fe200078f08ff */
[----:B------:R-:W0:Y:S02]  /*0740*/  FENCE.VIEW.ASYNC.S ;  /* 0x00000000000073c6 */ /* 0x000e240000000000 */
[----:B0-----:R-:W0:Y:S01]  /*0750*/  @!UP0 SYNCS.EXCH.64 URZ, [UR6+0x40], UR4 ;  /* 0x00004004063f85b2 */ /* 0x001e220008000100 */
[----:B------:R-:W-:Y:S02]  /*0760*/  @P3 SHF.R.S32.HI R0, RZ, 0x1, R0 ;  /* 0x00000001ff003819 */ /* 0x000fe40000011400 */
[----:B-1----:R-:W-:Y:S01]  /*0770*/  ISETP.EQ.U32.AND P2, PT, R4, 0x1, PT ;  /* 0x000000010400780c */ /* 0x002fe20003f42070 */
[----:B------:R1:W0:Y:S01]  /*0780*/  @!UP1 SYNCS.EXCH.64 URZ, [UR6+0x48], UR4 ;  /* 0x00004804063f95b2 */ /* 0x0002220008000100 */
[----:B------:R-:W-:Y:S01]  /*0790*/  NOP ;  /* 0x0000000000007918 */ /* 0x000fe20000000000 */
[----:B-1----:R-:W-:-:S06]  /*07a0*/  UIMAD UR4, UR11, UR12, UR10 ;  /* 0x0000000c0b0472a4 */ /* 0x002fcc000f8e020a */
[----:B------:R-:W-:Y:S02]  /*07b0*/  @P3 ISETP.NE.AND P4, PT, R0, UR4, PT ;  /* 0x0000000400003c0c */ /* 0x000fe4000bf85270 */
[----:B------:R-:W-:Y:S02]  /*07c0*/  SEL R0, RZ, 0x1, !P0 ;  /* 0x00000001ff007807 */ /* 0x000fe40004000000 */
[----:B------:R-:W-:-:S04]  /*07d0*/  @P3 SEL R17, RZ, 0x1, P4 ;  /* 0x00000001ff113807 */ /* 0x000fc80002000000 */
[----:B------:R-:W-:Y:S01]  /*07e0*/  LOP3.LUT R17, R17, R0, RZ, 0xc0, !PT ;  /* 0x0000000011117212 */ /* 0x000fe200078ec0ff */
[----:B------:R-:W-:Y:S06]  /*07f0*/  @!P2 BRA `(.L_x_3) ;  /* 0x000000000008a947 */ /* 0x000fec0003800000 */
[----:B0-234-:R-:W-:Y:S01]  /*0800*/  UCGABAR_ARV ;  /* 0x00000000000079c7 */ /* 0x01dfe20008000000 */
[----:B------:R-:W-:Y:S05]  /*0810*/  BRA `(.L_x_4) ;  /* 0x0000000000047947 */ /* 0x000fea0003800000 */
.L_x_3:
[----:B0-234-:R-:W-:Y:S01]  /*0820*/  NOP ;  /* 0x0000000000007918 */ /* 0x01dfe20000000000 */
.L_x_4:
[----:B------:R-:W-:Y:S01]  /*0830*/  ULDC UR4, c[0x0][0x65c] ;  /* 0x0001970000047ab9 */ /* 0x000fe20000000800 */
[----:B------:R-:W-:Y:S01]  /*0840*/  UMOV UR5, URZ ;  /* 0x0000003f00057c82 */ /* 0x000fe20008000000 */
[----:B------:R-:W-:-:S03]  /*0850*/  UISETP.NE.AND UP0, UPT, UR4, 0x1, UPT ;  /* 0x000000010400788c */ /* 0x000fc6000bf05270 */
[----:B------:R-:W-:Y:S01]  /*0860*/  UMOV UR4, UR13 ;  /* 0x0000000d00047c82 */ /* 0x000fe20008000000 */
[----:B------:R-:W-:Y:S02]  /*0870*/  UP2UR UR45, UPR, URZ, 0x1 ;  /* 0x000000013f2d7883 */ /* 0x000fe40008000000 */
[----:B------:R-:W-:Y:S02]  /*0880*/  PLOP3.LUT P0, PT, PT, PT, UP0, 0x80, 0x0 ;  /* 0x000000000000781c */ /* 0x000fe40003f0f008 */
[----:B------:R-:W-:Y:S02]  /*0890*/  PLOP3.LUT P3, PT, PT, PT, UP0, 0x80, 0x0 ;  /* 0x000000000000781c */ /* 0x000fe40003f6f008 */
[----:B------:R-:W-:Y:S01]  /*08a0*/  PLOP3.LUT P5, PT, PT, PT, UP0, 0x80, 0x0 ;  /* 0x000000000000781c */ /* 0x000fe20003faf008 */
[----:B------:R-:W-:Y:S01]  /*08b0*/  @UP0 ULDC UR14, c[0x0][0x10] ;  /* 0x00000400000e0ab9 */ /* 0x000fe20000000800 */
[----:B------:R-:W-:Y:S01]  /*08c0*/  @UP0 UMOV UR6, UR10 ;  /* 0x0000000a00060c82 */ /* 0x000fe20008000000 */
[----:B------:R-:W-:Y:S01]  /*08d0*/  @UP0 UMOV UR7, URZ ;  /* 0x0000003f00070c82 */ /* 0x000fe20008000000 */
[----:B------:R-:W-:Y:S01]  /*08e0*/  PLOP3.LUT P4, PT, PT, PT, UP0, 0x80, 0x0 ;  /* 0x000000000000781c */ /* 0x000fe20003f8f008 */
[----:B------:R-:W-:-:S03]  /*08f0*/  @UP0 UIMAD.WIDE.U32 UR14, UR13, UR14, UR6 ;  /* 0x0000000e0d0e02a5 */ /* 0x000fc6000f8e0006 */
[----:B------:R-:W-:Y:S01]  /*0900*/  @!UP0 ULDC UR7, c[0x0][0xc] ;  /* 0x0000030000078ab9 */ /* 0x000fe20000000800 */
[----:B------:R-:W-:Y:S01]  /*0910*/  @UP0 UMOV UR6, URZ ;  /* 0x0000003f00060c82 */ /* 0x000fe20008000000 */
[----:B------:R-:W-:Y:S01]  /*0920*/  @!UP0 UIMAD.WIDE.U32 UR4, UR10, UR7, UR4 ;  /* 0x000000070a0482a5 */ /* 0x000fe2000f8e0004 */
[----:B------:R-:W-:Y:S01]  /*0930*/  IMAD.U32 R2, RZ, RZ, UR14 ;  /* 0x0000000eff027e24 */ /* 0x000fe2000f8e00ff */
[----:B------:R-:W-:Y:S02]  /*0940*/  @UP0 UIADD3 UR6, UR15, UR6, URZ ;  /* 0x000000060f060290 */ /* 0x000fe4000fffe03f */
[----:B------:R-:W-:Y:S01]  /*0950*/  MOV R3, UR15 ;  /* 0x0000000f00037c02 */ /* 0x000fe20008000f00 */
[----:B------:R-:W-:Y:S01]  /*0960*/  @P0 IMAD.MOV.U32 R7, RZ, RZ, R2 ;  /* 0x000000ffff070224 */ /* 0x000fe200078e0002 */
[----:B------:R-:W-:Y:S01]  /*0970*/  MOV R4, UR4 ;  /* 0x0000000400047c02 */ /* 0x000fe20008000f00 */
[----:B------:R-:W-:Y:S02]  /*0980*/  IMAD.U32 R5, RZ, RZ, UR5 ;  /* 0x00000005ff057e24 */ /* 0x000fe4000f8e00ff */
[----:B------:R-:W-:-:S02]  /*0990*/  IMAD.U32 R2, RZ, RZ, UR4 ;  /* 0x00000004ff027e24 */ /* 0x000fc4000f8e00ff */
[----:B------:R-:W-:Y:S02]  /*09a0*/  @P3 IMAD.U32 R6, RZ, RZ, UR6 ;  /* 0x00000006ff063e24 */ /* 0x000fe4000f8e00ff */
[----:B------:R-:W-:Y:S02]  /*09b0*/  @!P5 IMAD.MOV.U32 R6, RZ, RZ, R5 ;  /* 0x000000ffff06d224 */ /* 0x000fe400078e0005 */
[----:B------:R-:W-:Y:S02]  /*09c0*/  @!P4 IMAD.MOV.U32 R7, RZ, RZ, R2 ;  /* 0x000000ffff07c224 */ /* 0x000fe400078e0002 */
[----:B------:R-:W-:Y:S01]  /*09d0*/  IMAD.U32 R3, RZ, RZ, UR5 ;  /* 0x00000005ff037e24 */ /* 0x000fe2000f8e00ff */
[----:B------:R0:W-:Y:S04]  /*09e0*/  STL [R1+0x200], R6 ;  /* 0x0002000601007387 */ /* 0x0001e80000100800 */
[----:B------:R0:W-:Y:S01]  /*09f0*/  STL [R1+0x204], R7 ;  /* 0x0002040701007387 */ /* 0x0001e20000100800 */
[----:B------:R-:W-:Y:S05]  /*0a00*/  @!P2 BRA `(.L_x_5) ;  /* 0x00000000000ca947 */ /* 0x000fea0003800000 */
[----:B------:R-:W-:Y:S01]  /*0a10*/  UCGABAR_WAIT ;  /* 0x0000000000007dc7 */ /* 0x000fe20008000000 */
[----:B------:R-:W-:Y:S01]  /*0a20*/  CCTL.IVALL ;  /* 0x00000000ff00798f */ /* 0x000fe20002000000 */
[----:B------:R-:W-:Y:S05]  /*0a30*/  BRA `(.L_x_6) ;  /* 0x0000000000047947 */ /* 0x000fea0003800000 */
.L_x_5:
[----:B------:R-:W-:Y:S06]  /*0a40*/  BAR.SYNC.DEFER_BLOCKING 0x0 ;  /* 0x0000000000007b1d */ /* 0x000fec0000010000 */
.L_x_6:
[----:B------:R-:W-:Y:S05]  /*0a50*/  @!P1 BRA `(.L_x_7) ;  /* 0x0000019800189947 */ /* 0x000fea0003800000 */
[----:B------:R-:W-:-:S06]  /*0a60*/  UISETP.GT.U32.AND UP0, UPT, UR16, 0x1, UPT ;  /* 0x000000011000788c */ /* 0x000fcc000bf04070 */
[----:B------:R-:W-:-:S13]  /*0a70*/  PLOP3.LUT P0, PT, PT, PT, UP0, 0x80, 0x0 ;  /* 0x000000000000781c */ /* 0x000fda0003f0f008 */
[----:B------:R-:W-:Y:S05]  /*0a80*/  @P0 EXIT ;  /* 0x000000000000094d */ /* 0x000fea0003800000 */
[----:B------:R-:W-:Y:S01]  /*0a90*/  ULDC.64 UR4, c[0x0][0x650] ;  /* 0x0001940000047ab9 */ /* 0x000fe20000000a00 */
[----:B------:R-:W-:Y:S01]  /*0aa0*/  UMOV UR41, 0xffffffff ;  /* 0xffffffff00297882 */ /* 0x000fe20000000000 */
[----:B------:R-:W-:Y:S01]  /*0ab0*/  ISETP.GE.U32.AND P0, PT, R7, UR4, PT ;  /* 0x0000000407007c0c */ /* 0x000fe2000bf06070 */
[----:B------:R-:W-:Y:S01]  /*0ac0*/  UMOV UR42, 0xffffffff ;  /* 0xffffffff002a7882 */ /* 0x000fe20000000000 */
[----:B------:R-:W-:Y:S01]  /*0ad0*/  UMOV UR43, 0xffffffff ;  /* 0xffffffff002b7882 */ /* 0x000fe20000000000 */
[----:B------:R-:W-:Y:S02]  /*0ae0*/  PRMT R0, RZ, 0x7610, R0 ;  /* 0x00007610ff007816 */ /* 0x000fe40000000000 */
[----:B------:R-:W-:-:S13]  /*0af0*/  ISETP.GE.U32.AND.EX P0, PT, R6, UR5, PT, P0 ;  /* 0x0000000506007c0c */ /* 0x000fda000bf06100 */
[----:B------:R-:W-:Y:S05]  /*0b00*/  @P0 BRA `(.L_x_8) ;  /* 0x0000000400480947 */ /* 0x000fea0003800000 */
[----:B------:R-:W-:Y:S01]  /*0b10*/  ULDC.64 UR16, c[0x0][0x628] ;  /* 0x00018a0000107ab9 */ /* 0x000fe20000000a00 */
[C---:B------:R-:W-:Y:S01]  /*0b20*/  R2UR UR19, R7.reuse ;  /* 0x00000000071372ca */ /* 0x040fe200000e0000 */
[----:B------:R-:W-:Y:S01]  /*0b30*/  ULDC UR18, c[0x0][0x630] ;  /* 0x00018c0000127ab9 */ /* 0x000fe20000000800 */
[----:B------:R-:W-:Y:S02]  /*0b40*/  ISETP.NE.U32.AND P0, PT, RZ, UR16, PT ;  /* 0x00000010ff007c0c */ /* 0x000fe4000bf05070 */
[----:B------:R-:W-:Y:S02]  /*0b50*/  R2UR UR4, R7 ;  /* 0x00000000070472ca */ /* 0x000fe400000e0000 */
[----:B------:R-:W-:Y:S02]  /*0b60*/  ISETP.NE.AND.EX P0, PT, RZ, UR17, PT, P0 ;  /* 0x00000011ff007c0c */ /* 0x000fe4000bf05300 */
[----:B------:R-:W-:-:S11]  /*0b70*/  R2UR UR5, R6 ;  /* 0x00000000060572ca */ /* 0x000fd600000e0000 */
[----:B------:R-:W-:Y:S05]  /*0b80*/  @!P0 BRA `(.L_x_9) ;  /* 0x0000000000308947 */ /* 0x000fea0003800000 */
[----:B------:R-:W-:Y:S01]  /*0b90*/  R2UR UR4, R7 ;  /* 0x00000000070472ca */ /* 0x000fe200000e0000 */
[----:B------:R-:W-:Y:S01]  /*0ba0*/  ULDC UR9, c[0x0][0x634] ;  /* 0x00018d0000097ab9 */ /* 0x000fe20000000800 */
[----:B------:R-:W-:-:S11]  /*0bb0*/  R2UR UR13, R6 ;  /* 0x00000000060d72ca */ /* 0x000fd600000e0000 */
[----:B------:R-:W-:-:S04]  /*0bc0*/  UIADD3 UR9, UP0, UR4, UR9, URZ ;  /* 0x0000000904097290 */ /* 0x000fc8000ff1e03f */
[----:B------:R-:W-:-:S04]  /*0bd0*/  UIADD3.X UR13, URZ, UR13, URZ, UP0, !UPT ;  /* 0x0000000d3f0d7290 */ /* 0x000fc800087fe43f */
[----:B------:R-:W-:-:S04]  /*0be0*/  UIMAD.WIDE.U32 UR4, UR13, UR16, URZ ;  /* 0x000000100d0472a5 */ /* 0x000fc8000f8e003f */
[----:B------:R-:W-:Y:S02]  /*0bf0*/  UIMAD.WIDE.U32 UR6, UP0, UR9, UR17, UR4 ;  /* 0x00000011090672a5 */ /* 0x000fe4000f800004 */
[----:B------:R-:W-:Y:S02]  /*0c00*/  UIMAD.WIDE.U32 UR4, UR9, UR16, URZ ;  /* 0x00000010090472a5 */ /* 0x000fe4000f8e003f */
[----:B------:R-:W-:Y:S02]  /*0c10*/  UIADD3.X UR15, URZ, URZ, URZ, UP0, !UPT ;  /* 0x0000003f3f0f7290 */ /* 0x000fe400087fe43f */
[----:B------:R-:W-:Y:S01]  /*0c20*/  UIADD3 URZ, UP0, UR5, UR6, URZ ;  /* 0x00000006053f7290 */ /* 0x000fe2000ff1e03f */
[----:B------:R-:W-:-:S03]  /*0c30*/  UMOV UR14, UR7 ;  /* 0x00000007000e7c82 */ /* 0x000fc60008000000 */
[----:B------:R-:W-:-:S12]  /*0c40*/  UIMAD.WIDE.U32.X UR4, UR13, UR17, UR14, UP0 ;  /* 0x000000110d0472a5 */ /* 0x000fd800080e040e */
.L_x_9:
[----:B------:R-:W-:Y:S01]  /*0c50*/  USHF.R.U64 UR43, UR4, UR18, UR5 ;  /* 0x00000012042b7299 */ /* 0x000fe20008001205 */
[----:B------:R-:W-:Y:S01]  /*0c60*/  R2UR UR7, R6 ;  /* 0x00000000060772ca */ /* 0x000fe200000e0000 */
[----:B------:R-:W-:Y:S02]  /*0c70*/  USHF.R.U32.HI UR4, URZ, UR18, UR5 ;  /* 0x000000123f047299 */ /* 0x000fe40008011605 */
[----:B------:R-:W-:Y:S01]  /*0c80*/  UIADD3 UR5, UP0, URZ, -UR43, URZ ;  /* 0x8000002b3f057290 */ /* 0x000fe2000ff1e03f */
[----:B------:R-:W-:Y:S01]  /*0c90*/  ULDC.64 UR14, c[0x0][0x620] ;  /* 0x00018800000e7ab9 */ /* 0x000fe20000000a00 */
[----:B------:R-:W-:Y:S02]  /*0ca0*/  UMOV UR6, UR19 ;  /* 0x0000001300067c82 */ /* 0x000fe40008000000 */
[----:B------:R-:W-:Y:S01]  /*0cb0*/  UIADD3.X UR4, URZ, ~UR4, URZ, UP0, !UPT ;  /* 0x800000043f047290 */ /* 0x000fe200087fe43f */
[----:B------:R-:W-:Y:S01]  /*0cc0*/  ULDC UR9, c[0x0][0x618] ;  /* 0x0001860000097ab9 */ /* 0x000fe20000000800 */
[----:B------:R-:W-:-:S02]  /*0cd0*/  UIMAD UR12, UR11, UR12, UR10 ;  /* 0x0000000c0b0c72a4 */ /* 0x000fc4000f8e020a */
[----:B------:R-:W-:Y:S02]  /*0ce0*/  UIMAD UR4, UR4, UR14, URZ ;  /* 0x0000000e040472a4 */ /* 0x000fe4000f8e023f */
[----:B------:R-:W-:Y:S02]  /*0cf0*/  UIMAD.WIDE.U32 UR6, UR5, UR14, UR6 ;  /* 0x0000000e050672a5 */ /* 0x000fe4000f8e0006 */
[----:B------:R-:W-:Y:S01]  /*0d00*/  UIMAD UR4, UR5, UR15, UR4 ;  /* 0x0000000f050472a4 */ /* 0x000fe2000f8e0204 */
[----:B------:R-:W-:Y:S01]  /*0d10*/  ULDC UR10, c[0x0][0x608] ;  /* 0x00018200000a7ab9 */ /* 0x000fe20000000800 */
[----:B------:R-:W-:Y:S02]  /*0d20*/  ULDC UR18, c[0x0][0x658] ;  /* 0x0001960000127ab9 */ /* 0x000fe40000000800 */
[----:B------:R-:W-:Y:S01]  /*0d30*/  UIADD3 UR7, UR7, UR4, URZ ;  /* 0x0000000407077290 */ /* 0x000fe2000fffe03f */
[----:B------:R-:W-:Y:S02]  /*0d40*/  UMOV UR11, 0xffffffff ;  /* 0xffffffff000b7882 */ /* 0x000fe40000000000 */
[----:B------:R-:W-:Y:S01]  /*0d50*/  ULDC.64 UR4, c[0x0][0x640] ;  /* 0x0001900000047ab9 */ /* 0x000fe20000000a00 */
[----:B------:R-:W-:Y:S01]  /*0d60*/  USHF.R.U64 UR16, UR6, UR9, UR7 ;  /* 0x0000000906107299 */ /* 0x000fe20008001207 */
[----:B------:R-:W-:Y:S01]  /*0d70*/  ISETP.NE.U32.AND P0, PT, RZ, UR4, PT ;  /* 0x00000004ff007c0c */ /* 0x000fe2000bf05070 */
[----:B------:R-:W-:-:S02]  /*0d80*/  USHF.R.U32.HI UR7, URZ, UR9, UR7 ;  /* 0x000000093f077299 */ /* 0x000fc40008011607 */
[----:B------:R-:W-:Y:S01]  /*0d90*/  USHF.L.U32 UR6, UR11, UR18, URZ ;  /* 0x000000120b067299 */ /* 0x000fe2000800063f */
[----:B------:R-:W-:Y:S01]  /*0da0*/  ISETP.NE.AND.EX P0, PT, RZ, UR5, PT, P0 ;  /* 0x00000005ff007c0c */ /* 0x000fe2000bf05300 */
[----:B------:R-:W-:Y:S02]  /*0db0*/  USHF.R.U64 UR22, UR16, UR10, UR7 ;  /* 0x0000000a10167299 */ /* 0x000fe40008001207 */
[----:B------:R-:W-:Y:S02]  /*0dc0*/  USHF.R.U32.HI UR7, URZ, UR10, UR7 ;  /* 0x0000000a3f077299 */ /* 0x000fe40008011607 */
[----:B------:R-:W-:Y:S02]  /*0dd0*/  UISETP.NE.AND UP1, UPT, UR45, URZ, UPT ;  /* 0x0000003f2d00728c */ /* 0x000fe4000bf25270 */
[----:B------:R-:W-:Y:S01]  /*0de0*/  USHF.R.U64 UR23, UR22, UR18, UR7 ;  /* 0x0000001216177299 */ /* 0x000fe20008001207 */
[----:B------:R-:W-:Y:S01]  /*0df0*/  ULDC UR17, c[0x0][0x600] ;  /* 0x0001800000117ab9 */ /* 0x000fe20000000800 */
[----:B------:R-:W-:-:S02]  /*0e00*/  ULOP3.LUT UR13, URZ, UR6, URZ, 0x33, !UPT ;  /* 0x000000063f0d7292 */ /* 0x000fc4000f8e333f */
[----:B------:R-:W-:Y:S02]  /*0e10*/  UIADD3 UR15, UR17, -0x1, URZ ;  /* 0xffffffff110f7890 */ /* 0x000fe4000fffe03f */
[----:B------:R-:W-:Y:S02]  /*0e20*/  USEL UR12, UR8, UR12, !UP1 ;  /* 0x0000000c080c7287 */ /* 0x000fe4000c800000 */
[----:B------:R-:W-:Y:S01]  /*0e30*/  USHF.R.U32.HI UR7, URZ, UR18, UR7 ;  /* 0x000000123f077299 */ /* 0x000fe20008011607 */
[----:B------:R-:W-:Y:S01]  /*0e40*/  ULDC UR19, c[0x0][0x648] ;  /* 0x0001920000137ab9 */ /* 0x000fe20000000800 */
[----:B------:R-:W-:Y:S01]  /*0e50*/  ULDC UR20, c[0x0][0x638] ;  /* 0x00018e0000147ab9 */ /* 0x000fe20000000800 */
[----:B------:R-:W-:Y:S01]  /*0e60*/  UMOV UR21, 0x1 ;  /* 0x0000000100157882 */ /* 0x000fe20000000000 */
[----:B------:R-:W-:Y:S01]  /*0e70*/  UMOV UR6, UR23 ;  /* 0x0000001700067c82 */ /* 0x000fe20008000000 */
[----:B------:R-:W-:Y:S07]  /*0e80*/  @!P0 BRA `(.L_x_10) ;  /* 0x0000000000308947 */ /* 0x000fee0003800000 */
[----:B------:R-:W-:Y:S02]  /*0e90*/  ULDC UR10, c[0x0][0x64c] ;  /* 0x00019300000a7ab9 */ /* 0x000fe40000000800 */
        /* <DEDUP_REMOVED lines=8> */
[----:B------:R-:W-:-:S07]  /*0f20*/  UIMAD.WIDE.U32.X UR4, UR14, UR5, UR10, UP0 ;  /* 0x000000050e0472a5 */ /* 0x000fce00080e040a */
[----:B------:R-:W-:Y:S01]  /*0f30*/  UMOV UR6, UR4 ;  /* 0x0000000400067c82 */ /* 0x000fe20008000000 */
[----:B------:R-:W-:-:S05]  /*0f40*/  UMOV UR7, UR5 ;  /* 0x0000000500077c82 */ /* 0x000fca0008000000 */
.L_x_10:
[----:B------:R-:W-:Y:S01]  /*0f50*/  USHF.R.U64 UR5, UR6, UR19, UR7 ;  /* 0x0000001306057299 */ /* 0x000fe20008001207 */
[----:B------:R-:W-:Y:S01]  /*0f60*/  IMAD.MOV.U32 R0, RZ, RZ, 0x1 ;  /* 0x00000001ff007424 */ /* 0x000fe200078e00ff */
[----:B------:R-:W-:Y:S02]  /*0f70*/  USHF.L.U32 UR4, UR21, UR18, URZ ;  /* 0x0000001215047299 */ /* 0x000fe4000800063f */
[----:B------:R-:W-:Y:S02]  /*0f80*/  ULOP3.LUT UR13, UR22, UR13, URZ, 0xc0, !UPT ;  /* 0x0000000d160d7292 */ /* 0x000fe4000f8ec03f */
[----:B------:R-:W-:Y:S02]  /*0f90*/  UIADD3 UR6, -UR5, URZ, URZ ;  /* 0x0000003f05067290 */ /* 0x000fe4000fffe13f */
[----:B------:R-:W-:Y:S02]  /*0fa0*/  UIMAD UR13, UR4, UR5, UR13 ;  /* 0x00000005040d72a4 */ /* 0x000fe4000f8e020d */
[----:B------:R-:W-:-:S02]  /*0fb0*/  ULOP3.LUT UR15, UR16, UR15, URZ, 0xc0, !UPT ;  /* 0x0000000f100f7292 */ /* 0x000fc4000f8ec03f */
[----:B------:R-:W-:Y:S01]  /*0fc0*/  UIMAD UR4, UR6, UR20, UR23 ;  /* 0x00000014060472a4 */ /* 0x000fe2000f8e0217 */
[----:B------:R-:W-:Y:S01]  /*0fd0*/  ULDC UR5, c[0x0][0x610] ;  /* 0x0001840000057ab9 */ /* 0x000fe20000000800 */
[----:B------:R-:W-:Y:S02]  /*0fe0*/  UISETP.NE.AND UP0, UPT, UR45, URZ, UPT ;  /* 0x0000003f2d00728c */ /* 0x000fe4000bf05270 */
[----:B------:R-:W-:Y:S02]  /*0ff0*/  UIMAD UR12, UR13, UR5, UR12 ;  /* 0x000000050d0c72a4 */ /* 0x000fe4000f8e020c */
[----:B------:R-:W-:-:S04]  /*1000*/  UIMAD UR4, UR4, UR17, UR15 ;  /* 0x00000011040472a4 */ /* 0x000fc8000f8e020f */
[----:B------:R-:W-:Y:S02]  /*1010*/  USEL UR42, UR4, UR12, !UP0 ;  /* 0x0000000c042a7287 */ /* 0x000fe4000c000000 */
[----:B------:R-:W-:-:S12]  /*1020*/  USEL UR41, UR12, UR4, !UP0 ;  /* 0x000000040c297287 */ /* 0x000fd8000c000000 */
.L_x_8:
[----:B------:R-:W-:-:S08]  /*1030*/  NOP ;  /* 0x0000000000007918 */ /* 0x000fd00000000000 */
[----:B------:R-:W1:Y:S02]  /*1040*/  USETMAXREG.TRY_ALLOC.CTAPOOL UP0, 0xf0 ;  /* 0x000000f0000079c8 */ /* 0x000e640008000600 */
[----:B-1----:R-:W-:-:S13]  /*1050*/  PLOP3.LUT P0, PT, PT, PT, UP0, 0x80, 0x0 ;  /* 0x000000000000781c */ /* 0x002fda0003f0f008 */
[----:B------:R-:W-:Y:S05]  /*1060*/  @!P0 BRA `(.L_x_8) ;  /* 0xfffffffc00f08947 */ /* 0x000fea000383ffff */
[----:B------:R-:W-:Y:S01]  /*1070*/  ULDC.64 UR4, c[0x0][0x598] ;  /* 0x0001660000047ab9 */ /* 0x000fe20000000a00 */
[----:B------:R-:W-:Y:S01]  /*1080*/  ULDC.64 UR36, c[0x0][0x208] ;  /* 0x0000820000247ab9 */ /* 0x000fe20000000a00 */
[----:B------:R-:W-:-:S04]  /*1090*/  ISETP.NE.U32.AND P0, PT, RZ, UR4, PT ;  /* 0x00000004ff007c0c */ /* 0x000fc8000bf05070 */
[----:B------:R-:W-:-:S13]  /*10a0*/  ISETP.NE.AND.EX P0, PT, RZ, UR5, PT, P0 ;  /* 0x00000005ff007c0c */ /* 0x000fda000bf05300 */
[----:B------:R-:W-:Y:S05]  /*10b0*/  @!P0 BRA `(.L_x_11) ;  /* 0x00000000001c8947 */ /* 0x000fea0003800000 */
[----:B------:R-:W1:Y:S02]  /*10c0*/  LDC.64 R2, c[0x0][0x598] ;  /* 0x00016600ff027b82 */ /* 0x000e640000000a00 */
[----:B-1----:R-:W2:Y:S02]  /*10d0*/  LDG.E.64 R2, desc[UR36][R2.64] ;  /* 0x0000002402027981 */ /* 0x002ea4000c1e1b00 */
[----:B--2---:R-:W-:-:S04]  /*10e0*/  ISETP.NE.U32.AND P0, PT, R2, RZ, PT ;  /* 0x000000ff0200720c */ /* 0x004fc80003f05070 */
[----:B------:R-:W-:-:S13]  /*10f0*/  ISETP.NE.AND.EX P0, PT, R3, RZ, PT, P0 ;  /* 0x000000ff0300720c */ /* 0x000fda0003f05300 */
[----:B------:R-:W-:Y:S05]  /*1100*/  @!P0 BRA `(.L_x_11) ;  /* 0x0000000000088947 */ /* 0x000fea0003800000 */
[----:B------:R1:W5:Y:S01]  /*1110*/  LD.E R2, desc[UR36][R2.64] ;  /* 0x0000002402027980 */ /* 0x000362000c101900 */
[----:B------:R-:W-:Y:S05]  /*1120*/  BRA `(.L_x_12) ;  /* 0x0000000000247947 */ /* 0x000fea0003800000 */
.L_x_11:
[----:B------:R-:W-:Y:S02]  /*1130*/  ULDC.64 UR4, c[0x0][0x588] ;  /* 0x0001620000047ab9 */ /* 0x000fe40000000a00 */
[----:B------:R-:W-:-:S04]  /*1140*/  ISETP.NE.U32.AND P0, PT, RZ, UR4, PT ;  /* 0x00000004ff007c0c */ /* 0x000fc8000bf05070 */
[----:B------:R-:W-:-:S13]  /*1150*/  ISETP.NE.AND.EX P0, PT, RZ, UR5, PT, P0 ;  /* 0x00000005ff007c0c */ /* 0x000fda000bf05300 */
[----:B------:R-:W-:Y:S05]  /*1160*/  @!P0 BRA `(.L_x_13) ;  /* 0x00000000000c8947 */ /* 0x000fea0003800000 */
[----:B------:R-:W1:Y:S02]  /*1170*/  LDC.64 R2, c[0x0][0x588] ;  /* 0x00016200ff027b82 */ /* 0x000e640000000a00 */
[----:B-1----:R2:W5:Y:S01]  /*1180*/  LDG.E R2, desc[UR36][R2.64] ;  /* 0x0000002402027981 */ /* 0x002562000c1e1900 */
[----:B------:R-:W-:Y:S05]  /*1190*/  BRA `(.L_x_12) ;  /* 0x0000000000087947 */ /* 0x000fea0003800000 */
.L_x_13:
[----:B------:R-:W-:Y:S02]  /*11a0*/  ULDC UR4, c[0x0][0x580] ;  /* 0x0001600000047ab9 */ /* 0x000fe40000000800 */
[----:B------:R-:W-:-:S07]  /*11b0*/  MOV R2, UR4 ;  /* 0x0000000400027c02 */ /* 0x000fce0008000f00 */
.L_x_12:
[----:B------:R-:W-:Y:S02]  /*11c0*/  ULDC.64 UR4, c[0x0][0x5a0] ;  /* 0x0001680000047ab9 */ /* 0x000fe40000000a00 */
[----:B------:R-:W-:-:S04]  /*11d0*/  ISETP.NE.U32.AND P0, PT, RZ, UR4, PT ;  /* 0x00000004ff007c0c */ /* 0x000fc8000bf05070 */
[----:B------:R-:W-:-:S13]  /*11e0*/  ISETP.NE.AND.EX P0, PT, RZ, UR5, PT, P0 ;  /* 0x00000005ff007c0c */ /* 0x000fda000bf05300 */
[----:B------:R-:W-:Y:S05]  /*11f0*/  @!P0 BRA `(.L_x_14) ;  /* 0x00000000001c8947 */ /* 0x000fea0003800000 */
[----:B------:R-:W3:Y:S02]  /*1200*/  LDC.64 R4, c[0x0][0x5a0] ;  /* 0x00016800ff047b82 */ /* 0x000ee40000000a00 */
[----:B---3--:R-:W3:Y:S02]  /*1210*/  LDG.E.64 R4, desc[UR36][R4.64] ;  /* 0x0000002404047981 */ /* 0x008ee4000c1e1b00 */
[----:B---3--:R-:W-:-:S04]  /*1220*/  ISETP.NE.U32.AND P0, PT, R4, RZ, PT ;  /* 0x000000ff0400720c */ /* 0x008fc80003f05070 */
[----:B------:R-:W-:-:S13]  /*1230*/  ISETP.NE.AND.EX P0, PT, R5, RZ, PT, P0 ;  /* 0x000000ff0500720c */ /* 0x000fda0003f05300 */
[----:B------:R-:W-:Y:S05]  /*1240*/  @!P0 BRA `(.L_x_14) ;  /* 0x0000000000088947 */ /* 0x000fea0003800000 */
[----:B------:R3:W5:Y:S01]  /*1250*/  LD.E R16, desc[UR36][R4.64] ;  /* 0x0000002404107980 */ /* 0x000762000c101900 */
[----:B------:R-:W-:Y:S05]  /*1260*/  BRA `(.L_x_15) ;  /* 0x0000000000247947 */ /* 0x000fea0003800000 */
.L_x_14:
[----:B------:R-:W-:Y:S02]  /*1270*/  ULDC.64 UR4, c[0x0][0x590] ;  /* 0x0001640000047ab9 */ /* 0x000fe40000000a00 */
[----:B------:R-:W-:-:S04]  /*1280*/  ISETP.NE.U32.AND P0, PT, RZ, UR4, PT ;  /* 0x00000004ff007c0c */ /* 0x000fc8000bf05070 */
[----:B------:R-:W-:-:S13]  /*1290*/  ISETP.NE.AND.EX P0, PT, RZ, UR5, PT, P0 ;  /* 0x00000005ff007c0c */ /* 0x000fda000bf05300 */
[----:B------:R-:W-:Y:S05]  /*12a0*/  @!P0 BRA `(.L_x_16) ;  /* 0x00000000000c8947 */ /* 0x000fea0003800000 */
[----:B------:R-:W3:Y:S02]  /*12b0*/  LDC.64 R4, c[0x0][0x590] ;  /* 0x00016400ff047b82 */ /* 0x000ee40000000a00 */
[----:B---3--:R4:W5:Y:S01]  /*12c0*/  LDG.E R16, desc[UR36][R4.64] ;  /* 0x0000002404107981 */ /* 0x008962000c1e1900 */
[----:B------:R-:W-:Y:S05]  /*12d0*/  BRA `(.L_x_15) ;  /* 0x0000000000087947 */ /* 0x000fea0003800000 */
.L_x_16:
[----:B------:R-:W-:Y:S02]  /*12e0*/  ULDC UR4, c[0x0][0x584] ;  /* 0x0001610000047ab9 */ /* 0x000fe40000000800 */
[----:B------:R-:W-:-:S07]  /*12f0*/  IMAD.U32 R16, RZ, RZ, UR4 ;  /* 0x00000004ff107e24 */ /* 0x000fce000f8e00ff */
.L_x_15:
[----:B------:R-:W-:-:S13]  /*1300*/  LOP3.LUT P0, RZ, R0, 0xff, RZ, 0xc0, !PT ;  /* 0x000000ff00ff7812 */ /* 0x000fda000780c0ff */
[----:B------:R-:W-:Y:S05]  /*1310*/  @!P0 EXIT ;  /* 0x000000000000894d */ /* 0x000fea0003800000 */
[----:B------:R-:W-:Y:S01]  /*1320*/  ULDC UR4, c[0x0][0x28c] ;  /* 0x0000a30000047ab9 */ /* 0x000fe20000000800 */
[----:B------:R-:W-:Y:S01]  /*1330*/  UMOV UR38, URZ ;  /* 0x0000003f00267c82 */ /* 0x000fe20008000000 */
[----:B------:R-:W-:Y:S01]  /*1340*/  UIADD3 UR4, UR4, 0x3f, URZ ;  /* 0x0000003f04047890 */ /* 0x000fe2000fffe03f */
[----:B------:R-:W-:-:S03]  /*1350*/  UMOV UR39, URZ ;  /* 0x0000003f00277c82 */ /* 0x000fc60008000000 */
[----:B------:R-:W-:-:S04]  /*1360*/  USHF.R.S32.HI UR5, URZ, 0x1f, UR4 ;  /* 0x0000001f3f057899 */ /* 0x000fc80008011404 */
[----:B------:R-:W-:-:S04]  /*1370*/  ULEA.HI UR5, UR5, UR4, URZ, 0x6 ;  /* 0x0000000405057291 */ /* 0x000fc8000f8f303f */
[----:B------:R-:W-:-:S12]  /*1380*/  USHF.R.S32.HI UR44, URZ, 0x6, UR5 ;  /* 0x000000063f2c7899 */ /* 0x000fd80008011405 */
.L_x_546:
[----:B------:R-:W0:Y:S01]  /*1390*/  S2R R0, SR_TID.X ;  /* 0x0000000000007919 */ /* 0x000e220000002100 */
[----:B-1----:R-:W1:Y:S01]  /*13a0*/  S2UR UR7, SR_CgaCtaId ;  /* 0x00000000000779c3 */ /* 0x002e620000008800 */
[----:B------:R-:W-:Y:S02]  /*13b0*/  UMOV UR6, 0x400 ;  /* 0x0000040000067882 */ /* 0x000fe40000000000 */
[----:B-1----:R-:W-:Y:S01]  /*13c0*/  ULEA UR6, UR7, UR6, 0x18 ;  /* 0x0000000607067291 */ /* 0x002fe2000f8ec03f */
[----:B0-----:R-:W-:-:S04]  /*13d0*/  LOP3.LUT R0, R0, 0x80, RZ, 0xc0, !PT ;  /* 0x0000008000007812 */ /* 0x001fc800078ec0ff */
[----:B------:R-:W-:-:S06]  /*13e0*/  SHF.R.U32.HI R0, RZ, 0x7, R0 ;  /* 0x00000007ff007819 */ /* 0x000fcc0000011600 */
[----:B------:R-:W0:Y:S02]  /*13f0*/  SHFL.IDX PT, R0, R0, RZ, 0x1f ;  /* 0x00001fff00007589 */ /* 0x000e2400000e0000 */
[----:B0-----:R-:W-:-:S13]  /*1400*/  R2UR UR4, R0 ;  /* 0x00000000000472ca */ /* 0x001fda00000e0000 */
[----:B------:R-:W-:-:S04]  /*1410*/  ULEA.HI UR5, UR4, UR4, URZ, 0x1 ;  /* 0x0000000404057291 */ /* 0x000fc8000f8f083f */
[----:B------:R-:W-:-:S04]  /*1420*/  ULOP3.LUT UR5, UR5, 0x7fffe, URZ, 0xc0, !UPT ;  /* 0x0007fffe05057892 */ /* 0x000fc8000f8ec03f */
[----:B------:R-:W-:-:S03]  /*1430*/  UIADD3 UR5, UR4, -UR5, URZ ;  /* 0x8000000504057290 */ /* 0x000fc6000fffe03f */
[----:B------:R-:W-:Y:S01]  /*1440*/  ULDC UR4, c[0x0][0x28c] ;  /* 0x0000a30000047ab9 */ /* 0x000fe20000000800 */
[----:B------:R-:W-:Y:S01]  /*1450*/  ULEA UR5, UR5, UR6, 0xd ;  /* 0x0000000605057291 */ /* 0x000fe2000f8e683f */
[----:B------:R-:W-:-:S03]  /*1460*/  ISETP.LT.AND P0, PT, RZ, UR4, PT ;  /* 0x00000004ff007c0c */ /* 0x000fc6000bf01270 */
[----:B------:R-:W-:-:S04]  /*1470*/  UIADD3 UR5, UR5, 0x100, URZ ;  /* 0x0000010005057890 */ /* 0x000fc8000fffe03f */
[----:B------:R-:W-:-:S04]  /*1480*/  USHF.R.U32.HI UR5, URZ, 0x4, UR5 ;  /* 0x000000043f057899 */ /* 0x000fc80008011605 */
[----:B------:R-:W-:Y:S02]  /*1490*/  ULOP3.LUT UR46, UR5, 0x3fff, URZ, 0xc0, !UPT ;  /* 0x00003fff052e7892 */ /* 0x000fe4000f8ec03f */
[----:B---3--:R-:W-:Y:S10]  /*14a0*/  @P0 BRA `(.L_x_17) ;  /* 0x0000000000400947 */ /* 0x008ff40003800000 */
[----:B------:R-:W-:Y:S01]  /*14b0*/  MOV R0, 0x0 ;  /* 0x0000000000007802 */ /* 0x000fe20000000f00 */
[----:B------:R-:W-:Y:S01]  /*14c0*/  ULDC.64 UR4, c[0x4][0x68] ;  /* 0x01001a0000047ab9 */ /* 0x000fe20000000a00 */
[----:B------:R-:W-:Y:S01]  /*14d0*/  ULDC.64 UR6, c[0x4][0x8] ;  /* 0x0100020000067ab9 */ /* 0x000fe20000000a00 */
[----:B---34-:R-:W-:Y:S01]  /*14e0*/  IMAD.U32 R4, RZ, RZ, UR4 ;  /* 0x00000004ff047e24 */ /* 0x018fe2000f8e00ff */
[----:B------:R0:W1:Y:S01]  /*14f0*/  LDC.64 R14, c[0x4][R0] ;  /* 0x01000000000e7b82 */ /* 0x0000620000000a00 */
[----:B------:R-:W-:Y:S01]  /*1500*/  IMAD.U32 R5, RZ, RZ, UR5 ;  /* 0x00000005ff057e24 */ /* 0x000fe2000f8e00ff */
[----:B------:R-:W-:Y:S01]  /*1510*/  ULDC.64 UR4, c[0x4][0x70] ;  /* 0x01001c0000047ab9 */ /* 0x000fe20000000a00 */
[----:B------:R-:W-:Y:S01]  /*1520*/  IMAD.U32 R10, RZ, RZ, UR6 ;  /* 0x00000006ff0a7e24 */ /* 0x000fe2000f8e00ff */
[----:B------:R-:W-:Y:S01]  /*1530*/  MOV R7, UR5 ;  /* 0x0000000500077c02 */ /* 0x000fe20008000f00 */
[----:B------:R-:W-:Y:S01]  /*1540*/  IMAD.U32 R6, RZ, RZ, UR4 ;  /* 0x00000004ff067e24 */ /* 0x000fe2000f8e00ff */
[----:B------:R-:W-:Y:S01]  /*1550*/  MOV R13, RZ ;  /* 0x000000ff000d7202 */ /* 0x000fe20000000f00 */
[----:B------:R-:W-:-:S02]  /*1560*/  IMAD.U32 R11, RZ, RZ, UR7 ;  /* 0x00000007ff0b7e24 */ /* 0x000fc4000f8e00ff */
[----:B------:R-:W-:Y:S02]  /*1570*/  IMAD.MOV.U32 R8, RZ, RZ, 0x1e1 ;  /* 0x000001e1ff087424 */ /* 0x000fe400078e00ff */
[----:B0-----:R-:W-:-:S07]  /*1580*/  IMAD.MOV.U32 R12, RZ, RZ, 0x1 ;  /* 0x00000001ff0c7424 */ /* 0x001fce00078e00ff */
[----:B------:R-:W-:-:S07]  /*1590*/  LEPC R20, `(.L_x_17) ;  /* 0x000000001014794e */ /* 0x000fce0000000000 */
[----:B-12--5:R-:W-:Y:S05]  /*15a0*/  CALL.ABS.NOINC R14 ;  /* 0x000000000e007343 */ /* 0x026fea0003c00000 */
.L_x_17:
[----:B------:R-:W-:-:S06]  /*15b0*/  ULOP3.LUT UR4, UR40, 0x1, URZ, 0xfc, !UPT ;  /* 0x0000000128047892 */ /* 0x000fcc000f8efc3f */
[----:B------:R-:W-:-:S05]  /*15c0*/  IMAD.U32 R0, RZ, RZ, UR4 ;  /* 0x00000004ff007e24 */ /* 0x000fca000f8e00ff */
[----:B------:R-:W-:-:S13]  /*15d0*/  ISETP.NE.AND P0, PT, R0, 0x3, PT ;  /* 0x000000030000780c */ /* 0x000fda0003f05270 */
[----:B------:R-:W-:Y:S05]  /*15e0*/  @!P0 BRA `(.L_x_18) ;  /* 0x0000000000048947 */ /* 0x000fea0003800000 */
[----:B------:R-:W-:Y:S01]  /*15f0*/  BPT.TRAP 0x1 ;  /* 0x000000040000795c */ /* 0x000fe20000300000 */
.L_x_18:
[----:B------:R-:W0:Y:S01]  /*1600*/  S2UR UR5, SR_CgaCtaId ;  /* 0x00000000000579c3 */ /* 0x000e220000008800 */
[----:B------:R-:W-:Y:S01]  /*1610*/  UMOV UR4, 0x400 ;  /* 0x0000040000047882 */ /* 0x000fe20000000000 */
[----:B---34-:R-:W-:Y:S02]  /*1620*/  IMAD.U32 R5, RZ, RZ, UR39 ;  /* 0x00000027ff057e24 */ /* 0x018fe4000f8e00ff */
[----:B--2---:R-:W-:-:S05]  /*1630*/  IMAD.U32 R3, RZ, RZ, UR38 ;  /* 0x00000026ff037e24 */ /* 0x004fca000f8e00ff */
[----:B------:R-:W-:Y:S01]  /*1640*/  SHF.L.U32 R3, R3, 0x1f, RZ ;  /* 0x0000001f03037819 */ /* 0x000fe200000006ff */
[----:B0-----:R-:W-:-:S06]  /*1650*/  ULEA UR4, UR5, UR4, 0x18 ;  /* 0x0000000405047291 */ /* 0x001fcc000f8ec03f */
[----:B------:R-:W-:-:S05]  /*1660*/  IMAD.U32 R0, RZ, RZ, UR4 ;  /* 0x00000004ff007e24 */ /* 0x000fca000f8e00ff */
[----:B------:R-:W-:-:S04]  /*1670*/  LEA R4, R5, R0, 0x3 ;  /* 0x0000000005047211 */ /* 0x000fc800078e18ff */
[----:B------:R0:W1:Y:S01]  /*1680*/  SYNCS.PHASECHK.TRANS64.TRYWAIT P1, [R4+URZ], R3 ;  /* 0x00000003040075a7 */ /* 0x000062000802017f */
[----:B------:R-:W-:Y:S05]  /*1690*/  @!P0 BRA `(.L_x_19) ;  /* 0x0000000000048947 */ /* 0x000fea0003800000 */
[----:B------:R-:W-:Y:S01]  /*16a0*/  BPT.TRAP 0x1 ;  /* 0x000000040000795c */ /* 0x000fe20000300000 */
.L_x_19:
[----:B-1----:R-:W-:Y:S05]  /*16b0*/  @P1 BRA `(.L_x_20) ;  /* 0x0000000000081947 */ /* 0x002fea0003800000 */
[----:B------:R-:W1:Y:S02]  /*16c0*/  SYNCS.PHASECHK.TRANS64.TRYWAIT P1, [R4+URZ], R3 ;  /* 0x00000003040075a7 */ /* 0x000e64000802017f */
[----:B-1----:R-:W-:Y:S05]  /*16d0*/  @!P1 BRA `(.L_x_21) ;  /* 0x000001a000a49947 */ /* 0x002fea0003800000 */
.L_x_20:
[----:B------:R-:W-:-:S04]  /*16e0*/  UISETP.LT.AND UP0, UPT, UR44, 0x1, UPT ;  /* 0x000000012c00788c */ /* 0x000fc8000bf01270 */
[----:B------:R-:W-:-:S06]  /*16f0*/  USEL UR4, UR44, 0x1, UP0 ;  /* 0x000000012c047887 */ /* 0x000fcc0008000000 */
[----:B01----:R-:W-:Y:S01]  /*1700*/  IMAD.U32 R3, RZ, RZ, UR4 ;  /* 0x00000004ff037e24 */ /* 0x003fe2000f8e00ff */
[----:B------:R-:W-:Y:S05]  /*1710*/  WARPSYNC.ALL ;  /* 0x0000000000007948 */ /* 0x000fea0003800000 */
[----:B------:R-:W-:-:S04]  /*1720*/  IADD3 R3, -R3, UR44, RZ ;  /* 0x0000002c03037c10 */ /* 0x000fc8000fffe1ff */
[----:B------:R-:W-:Y:S02]  /*1730*/  ISETP.GE.AND P1, PT, R3, 0x1, PT ;  /* 0x000000010300780c */ /* 0x000fe40003f26270 */
[----:B------:R-:W-:Y:S01]  /*1740*/  R2UR UR4, R0 ;  /* 0x00000000000472ca */ /* 0x000fe200000e0000 */
[----:B------:R-:W-:Y:S01]  /*1750*/  WARPGROUP.ARRIVE ;  /* 0x00000000000079c5 */ /* 0x000fe20000000000 */
[----:B------:R-:W-:Y:S01]  /*1760*/  UMOV UR9, 0x40000040 ;  /* 0x4000004000097882 */ /* 0x000fe20000000000 */
[----:B------:R-:W-:Y:S01]  /*1770*/  UMOV UR11, 0x40000040 ;  /* 0x40000040000b7882 */ /* 0x000fe20000000000 */
[----:B------:R-:W-:Y:S04]  /*1780*/  STL [R1+0x2c8], R17 ;  /* 0x0002c81101007387 */ /* 0x000fe80000100800 */
[----:B-----5:R-:W-:Y:S04]  /*1790*/  STL [R1+0x2c4], R16 ;  /* 0x0002c41001007387 */ /* 0x020fe80000100800 */
[----:B------:R0:W-:Y:S01]  /*17a0*/  STL [R1+0x2c0], R3 ;  /* 0x0002c00301007387 */ /* 0x0001e20000100800 */
[----:B------:R-:W-:-:S03]  /*17b0*/  UIADD3 UR4, UR4, 0x18100, URZ ;  /* 0x0001810004047890 */ /* 0x000fc6000fffe03f */
[----:B------:R1:W-:Y:S01]  /*17c0*/  STL [R1+0x2bc], R2 ;  /* 0x0002bc0201007387 */ /* 0x0003e20000100800 */
[----:B------:R-:W-:-:S03]  /*17d0*/  USHF.R.U32.HI UR4, URZ, 0x4, UR4 ;  /* 0x000000043f047899 */ /* 0x000fc60008011604 */
[----:B------:R2:W-:Y:S01]  /*17e0*/  STL [R1+0x2cc], R0 ;  /* 0x0002cc0001007387 */ /* 0x0005e20000100800 */
[----:B------:R-:W-:Y:S02]  /*17f0*/  ULOP3.LUT UR5, UR4, 0x3fff, URZ, 0xc0, !UPT ;  /* 0x00003fff04057892 */ /* 0x000fe4000f8ec03f */
[----:B------:R-:W-:Y:S02]  /*1800*/  ULOP3.LUT UR4, UR46, 0x10000, URZ, 0xfc, !UPT ;  /* 0x000100002e047892 */ /* 0x000fe4000f8efc3f */
[----:B------:R-:W-:Y:S02]  /*1810*/  ULOP3.LUT UR5, UR5, 0x10000, URZ, 0xfc, !UPT ;  /* 0x0001000005057892 */ /* 0x000fe4000f8efc3f */
[----:B------:R-:W-:Y:S02]  /*1820*/  ULEA UR6, UR39, UR4, 0xb ;  /* 0x0000000427067291 */ /* 0x000fe4000f8e583f */
[----:B------:R-:W-:-:S05]  /*1830*/  ULEA UR7, UR39, UR5, 0xb ;  /* 0x0000000527077291 */ /* 0x000fca000f8e583f */
[----:B------:R-:W-:Y:S02]  /*1840*/  UMOV UR8, UR6 ;  /* 0x0000000600087c82 */ /* 0x000fe40008000000 */
[----:B------:R-:W-:Y:S02]  /*1850*/  UMOV UR10, UR7 ;  /* 0x00000007000a7c82 */ /* 0x000fe40008000000 */
[----:B------:R-:W-:Y:S01]  /*1860*/  HGMMA.64x256x16.F32.BF16 R24, gdesc[UR8], RZ, !UPT, gsb0 ;  /* 0x03e00000081879f0 */ /* 0x000fe2000c0018ff */
[----:B------:R-:W-:Y:S01]  /*1870*/  UIADD3 UR8, UR6, 0x400, URZ ;  /* 0x0000040006087890 */ /* 0x000fe2000fffe03f */
[----:B------:R-:W-:Y:S01]  /*1880*/  UMOV UR9, 0x40000040 ;  /* 0x4000004000097882 */ /* 0x000fe20000000000 */
[----:B------:R-:W-:Y:S02]  /*1890*/  WARPGROUP.DEPBAR.LE gsb0, 0x0 ;  /* 0x00008000000079c5 */ /* 0x000fe40000010000 */
[----:B------:R-:W-:Y:S01]  /*18a0*/  STL.64 [R1], R24 ;  /* 0x0000001801007387 */ /* 0x000fe20000100a00 */
[----:B------:R-:W-:Y:S01]  /*18b0*/  IMAD.MOV.U32 R235, RZ, RZ, R46 ;  /* 0x000000ffffeb7224 */ /* 0x000fe200078e002e */
[----:B------:R-:W-:Y:S01]  /*18c0*/  MOV R232, R49 ;  /* 0x0000003100e87202 */ /* 0x000fe20000000f00 */
[----:B------:R-:W-:Y:S01]  /*18d0*/  IMAD.MOV.U32 R234, RZ, RZ, R47 ;  /* 0x000000ffffea7224 */ /* 0x000fe200078e002f */
[----:B------:R-:W-:Y:S01]  /*18e0*/  STL.64 [R1+0x8], R26 ;  /* 0x0000081a01007387 */ /* 0x000fe20000100a00 */
        /* <DEDUP_REMOVED lines=55> */
[----:B0-----:R-:W-:Y:S01]  /*1c60*/  MOV R3, R149 ;  /* 0x0000009500037202 */ /* 0x001fe20000000f00 */
[----:B------:R-:W-:Y:S01]  /*1c70*/  IMAD.MOV.U32 R167, RZ, RZ, R83 ;  /* 0x000000ffffa77224 */ /* 0x000fe200078e0053 */
[----:B------:R0:W-:Y:S01]  /*1c80*/  STL.64 [R1+0x50], R44 ;  /* 0x0000502c01007387 */ /* 0x0001e20000100a00 */
[----:B------:R-:W-:-:S02]  /*1c90*/  IMAD.MOV.U32 R169, RZ, RZ, R85 ;  /* 0x000000ffffa97224 */ /* 0x000fc400078e0055 */
[----:B------:R-:W-:Y:S01]  /*1ca0*/  IMAD.MOV.U32 R170, RZ, RZ, R86 ;  /* 0x000000ffffaa7224 */ /* 0x000fe200078e0056 */
[----:B------:R-:W-:Y:S01]  /*1cb0*/  STL [R1+0x580], R152 ;  /* 0x0005809801007387 */ /* 0x000fe20000100800 */
[----:B------:R-:W-:Y:S02]  /*1cc0*/  IMAD.MOV.U32 R171, RZ, RZ, R87 ;  /* 0x000000ffffab7224 */ /* 0x000fe400078e0057 */
[----:B------:R-:W-:Y:S02]  /*1cd0*/  IMAD.MOV.U32 R172, RZ, RZ, R88 ;  /* 0x000000ffffac7224 */ /* 0x000fe400078e0058 */
[----:B------:R-:W-:Y:S02]  /*1ce0*/  IMAD.MOV.U32 R174, RZ, RZ, R90 ;  /* 0x000000ffffae7224 */ /* 0x000fe400078e005a */
[----:B------:R-:W-:Y:S02]  /*1cf0*/  IMAD.MOV.U32 R175, RZ, RZ, R91 ;  /* 0x000000ffffaf7224 */ /* 0x000fe400078e005b */
[----:B------:R-:W-:-:S02]  /*1d00*/  IMAD.MOV.U32 R176, RZ, RZ, R92 ;  /* 0x000000ffffb07224 */ /* 0x000fc400078e005c */
[----:B------:R-:W-:Y:S02]  /*1d10*/  IMAD.MOV.U32 R177, RZ, RZ, R93 ;  /* 0x000000ffffb17224 */ /* 0x000fe400078e005d */
        /* <DEDUP_REMOVED lines=44> */
[----:B-1----:R-:W-:Y:S02]  /*1fe0*/  IMAD.MOV.U32 R2, RZ, RZ, R150 ;  /* 0x000000ffff027224 */ /* 0x002fe400078e0096 */
[----:B--2---:R-:W-:Y:S02]  /*1ff0*/  IMAD.MOV.U32 R0, RZ, RZ, R151 ;  /* 0x000000ffff007224 */ /* 0x004fe400078e0097 */
[----:B0-----:R-:W-:-:S06]  /*2000*/  WARPGROUP.ARRIVE ;  /* 0x00000000000079c5 */ /* 0x001fcc0000000000 */
[----:B------:R-:W-:Y:S03]  /*2010*/  HGMMA.64x256x16.F32.BF16 R24, gdesc[UR8], RZ, !UPT, gsb0 ;  /* 0x03e00000081879f0 */ /* 0x000fe6000c0018ff */
[----:B------:R-:W-:Y:S02]  /*2020*/  WARPGROUP.DEPBAR.LE gsb0, 0x0 ;  /* 0x00008000000079c5 */ /* 0x000fe40000010000 */
[----:B------:R-:W-:Y:S04]  /*2030*/  STL.64 [R1+0x578], R150 ;  /* 0x0005789601007387 */ /* 0x000fe80000100a00 */
        /* <DEDUP_REMOVED lines=20> */
[----:B------:R0:W-:Y:S04]  /*2180*/  STL.64 [R1+0x4d0], R108 ;  /* 0x0004d06c01007387 */ /* 0x0001e80000100a00 */
[----:B0-----:R-:W2:Y:S04]  /*2190*/  LDL.LU R108, [R1] ;  /* 0x00000000016c7983 */ /* 0x001ea80000300800 */
[----:B------:R-:W2:Y:S04]  /*21a0*/  LDL.LU R109, [R1+0x4] ;  /* 0x00000400016d7983 */ /* 0x000ea80000300800 */
        /* <DEDUP_REMOVED lines=19> */
[----:B------:R-:W2:Y:S01]  /*22e0*/  LDL.LU R129, [R1+0x54] ;  /* 0x0000540001817983 */ /* 0x000ea20000300800 */
        /* <DEDUP_REMOVED lines=15> */
[----:B------:R-:W-:Y:S01]  /*23e0*/  UIADD3 UR8, UR6, 0x2, URZ ;  /* 0x0000000206087890 */ /* 0x000fe2000fffe03f */
[----:B------:R-:W-:Y:S01]  /*23f0*/  IMAD.MOV.U32 R140, RZ, RZ, R225 ;  /* 0x000000ffff8c7224 */ /* 0x000fe200078e00e1 */
[----:B------:R-:W-:Y:S01]  /*2400*/  UIADD3 UR10, UR7, 0x2, URZ ;  /* 0x00000002070a7890 */ /* 0x000fe2000fffe03f */
[----:B------:R-:W-:Y:S01]  /*2410*/  IMAD.MOV.U32 R141, RZ, RZ, R224 ;  /* 0x000000ffff8d7224 */ /* 0x000fe200078e00e0 */
[----:B------:R-:W-:Y:S01]  /*2420*/  UMOV UR9, 0x40000040 ;  /* 0x4000004000097882 */ /* 0x000fe20000000000 */
[----:B------:R-:W-:Y:S01]  /*2430*/  IMAD.MOV.U32 R143, RZ, RZ, R222 ;  /* 0x000000ffff8f7224 */ /* 0x000fe200078e00de */
[----:B------:R-:W-:Y:S01]  /*2440*/  MOV R222, R14 ;  /* 0x0000000e00de7202 */ /* 0x000fe20000000f00 */
[----:B------:R-:W-:Y:S01]  /*2450*/  IMAD.MOV.U32 R144, RZ, RZ, R221 ;  /* 0x000000ffff907224 */ /* 0x000fe200078e00dd */
[----:B------:R-:W-:Y:S01]  /*2460*/  UMOV UR11, 0x40000040 ;  /* 0x40000040000b7882 */ /* 0x000fe20000000000 */
[----:B------:R-:W-:-:S02]  /*2470*/  IMAD.MOV.U32 R145, RZ, RZ, R220 ;  /* 0x000000ffff917224 */ /* 0x000fc400078e00dc */
[----:B------:R-:W-:Y:S02]  /*2480*/  IMAD.MOV.U32 R146, RZ, RZ, R219 ;  /* 0x000000ffff927224 */ /* 0x000fe400078e00db */
[----:B------:R-:W-:Y:S01]  /*2490*/  IMAD.MOV.U32 R148, RZ, RZ, R217 ;  /* 0x000000ffff947224 */ /* 0x000fe200078e00d9 */
[----:B------:R-:W-:Y:S01]  /*24a0*/  MOV R217, R19 ;  /* 0x0000001300d97202 */ /* 0x000fe20000000f00 */
        /* <DEDUP_REMOVED lines=21> */
[----:B------:R-:W-:-:S06]  /*2600*/  IMAD.MOV.U32 R235, RZ, RZ, R0 ;  /* 0x000000ffffeb7224 */ /* 0x000fcc00078e0000 */
[----:B--2---:R-:W-:-:S06]  /*2610*/  WARPGROUP.ARRIVE ;  /* 0x00000000000079c5 */ /* 0x004fcc0000000000 */
[----:B------:R-:W-:Y:S03]  /*2620*/  HGMMA.64x256x16.F32.BF16 R108, gdesc[UR8], R108, gsb0 ;  /* 0x03e00000086c79f0 */ /* 0x000fe6000800186c */
[----:B------:R-:W-:Y:S02]  /*2630*/  WARPGROUP.DEPBAR.LE gsb0, 0x0 ;  /* 0x00008000000079c5 */ /* 0x000fe40000010000 */
[----:B------:R-:W-:Y:S04]  /*2640*/  STL.64 [R1], R108 ;  /* 0x0000006c01007387 */ /* 0x000fe80000100a00 */
        /* <DEDUP_REMOVED lines=63> */
[----:B0-----:R-:W2:Y:S04]  /*2a40*/  LDL.LU R152, [R1+0x580] ;  /* 0x0005800001987983 */ /* 0x001ea80000300800 */
[----:B------:R-:W3:Y:S04]  /*2a50*/  LDL.LU.64 R150, [R1+0x578] ;  /* 0x0005780001967983 */ /* 0x000ee80000300a00 */
        /* <DEDUP_REMOVED lines=20> */
[----:B------:R-:W3:Y:S01]  /*2ba0*/  LDL.LU.64 R108, [R1+0x4d0] ;  /* 0x0004d000016c7983 */ /* 0x000ee20000300a00 */
[----:B------:R-:W-:Y:S01]  /*2bb0*/  UIADD3 UR8, UR6, 0x402, URZ ;  /* 0x0000040206087890 */ /* 0x000fe2000fffe03f */
[----:B------:R-:W-:Y:S01]  /*2bc0*/  UMOV UR9, 0x40000040 ;  /* 0x4000004000097882 */ /* 0x000fe20000000000 */
[----:B---3--:R-:W-:-:S07]  /*2bd0*/  WARPGROUP.ARRIVE ;  /* 0x00000000000079c5 */ /* 0x008fce0000000000 */
[----:B------:R-:W-:Y:S03]  /*2be0*/  HGMMA.64x256x16.F32.BF16 R24, gdesc[UR8], R24, gsb0 ;  /* 0x03e00000081879f0 */ /* 0x000fe60008001818 */
        /* <DEDUP_REMOVED lines=65> */
[----:B0-----:R-:W3:Y:S04]  /*3000*/  LDL.LU.64 R24, [R1] ;  /* 0x0000000001187983 */ /* 0x001ee80000300a00 */
        /* <DEDUP_REMOVED lines=63> */
[----:B------:R-:W-:-:S02]  /*3400*/  UIADD3 UR8, UR6, 0x4, URZ ;  /* 0x0000000406087890 */ /* 0x000fc4000fffe03f */
[----:B------:R-:W-:Y:S01]  /*3410*/  UIADD3 UR10, UR7, 0x4, URZ ;  /* 0x00000004070a7890 */ /* 0x000fe2000fffe03f */
[----:B------:R-:W-:Y:S01]  /*3420*/  UMOV UR9, 0x40000040 ;  /* 0x4000004000097882 */ /* 0x000fe20000000000 */
[----:B------:R-:W-:Y:S01]  /*3430*/  UMOV UR11, 0x40000040 ;  /* 0x40000040000b7882 */ /* 0x000fe20000000000 */
[----:B---3--:R-:W-:-:S06]  /*3440*/  WARPGROUP.ARRIVE ;  /* 0x00000000000079c5 */ /* 0x008fcc0000000000 */
[----:B------:R-:W-:Y:S03]  /*3450*/  HGMMA.64x256x16.F32.BF16 R24, gdesc[UR8], R24, gsb0 ;  /* 0x03e00000081879f0 */ /* 0x000fe60008001818 */
        /* <DEDUP_REMOVED lines=41> */
[----:B------:R0:W-:Y:S01]  /*36f0*/  STL.64 [R1+0x50], R44 ;  /* 0x0000502c01007387 */ /* 0x0001e20000100a00 */
[----:B------:R-:W-:Y:S01]  /*3700*/  IMAD.MOV.U32 R210, RZ, RZ, R126 ;  /* 0x000000ffffd27224 */ /* 0x000fe200078e007e */
[----:B------:R-:W-:Y:S01]  /*3710*/  MOV R181, R97 ;  /* 0x0000006100b57202 */ /* 0x000fe20000000f00 */
[----:B------:R-:W-:Y:S01]  /*3720*/  IMAD.MOV.U32 R208, RZ, RZ, R124 ;  /* 0x000000ffffd07224 */ /* 0x000fe200078e007c */
[----:B------:R-:W3:Y:S01]  /*3730*/  LDL.LU.64 R150, [R1+0x4c8] ;  /* 0x0004c80001967983 */ /* 0x000ee20000300a00 */
        /* <DEDUP_REMOVED lines=40> */
[----:B------:R-:W-:-:S02]  /*39c0*/  IMAD.MOV.U32 R182, RZ, RZ, R98 ;  /* 0x000000ffffb67224 */ /* 0x000fc400078e0062 */
[----:B------:R-:W-:Y:S01]  /*39d0*/  IMAD.MOV.U32 R183, RZ, RZ, R99 ;  /* 0x000000ffffb77224 */ /* 0x000fe200078e0063 */
[----:B------:R-:W3:Y:S01]  /*39e0*/  LDL.LU.64 R128, [R1+0x470] ;  /* 0x0004700001807983 */ /* 0x000ee20000300a00 */
[----:B------:R-:W-:Y:S02]  /*39f0*/  IMAD.MOV.U32 R180, RZ, RZ, R96 ;  /* 0x000000ffffb47224 */ /* 0x000fe400078e0060 */
[----:B------:R-:W-:Y:S01]  /*3a00*/  IMAD.MOV.U32 R178, RZ, RZ, R94 ;  /* 0x000000ffffb27224 */ /* 0x000fe200078e005e */
[----:B------:R-:W3:Y:S01]  /*3a10*/  LDL.LU.64 R126, [R1+0x468] ;  /* 0x00046800017e7983 */ /* 0x000ee20000300a00 */
[----:B------:R-:W-:Y:S02]  /*3a20*/  IMAD.MOV.U32 R179, RZ, RZ, R95 ;  /* 0x000000ffffb37224 */ /* 0x000fe400078e005f */
        /* <DEDUP_REMOVED lines=56> */
[----:B------:R-:W-:-:S03]  /*3db0*/  IMAD.MOV.U32 R0, RZ, RZ, R46 ;  /* 0x000000ffff007224 */ /* 0x000fc600078e002e */
        /* <DEDUP_REMOVED lines=21> */
[----:B0-----:R-:W3:Y:S04]  /*3f10*/  LDL.LU.64 R44, [R1+0x320] ;  /* 0x00032000012c7983 */ /* 0x001ee80000300a00 */
        /* <DEDUP_REMOVED lines=11> */
[----:B------:R-:W-:-:S02]  /*3fd0*/  UMOV UR9, 0x40000040 ;  /* 0x4000004000097882 */ /* 0x000fc40000000000 */
[----:B--2---:R-:W-:Y:S01]  /*3fe0*/  STL [R1+0x2b8], R152 ;  /* 0x0002b89801007387 */ /* 0x004fe20000100800 */
[----:B---3--:R-:W-:-:S06]  /*3ff0*/  WARPGROUP.ARRIVE ;  /* 0x00000000000079c5 */ /* 0x008fcc0000000000 */
        /* <DEDUP_REMOVED lines=63> */
[----:B------:R-:W-:-:S02]  /*43f0*/  IMAD.MOV.U32 R146, RZ, RZ, R224 ;  /* 0x000000ffff927224 */ /* 0x000fc400078e00e0 */
[----:B------:R-:W-:Y:S01]  /*4400*/  IMAD.MOV.U32 R152, RZ, RZ, R218 ;  /* 0x000000ffff987224 */ /* 0x000fe200078e00da */
[----:B------:R-:W-:Y:S01]  /*4410*/  UIADD3 UR8, UR6, 0x6, URZ ;  /* 0x0000000606087890 */ /* 0x000fe2000fffe03f */
[----:B------:R-:W-:Y:S01]  /*4420*/  IMAD.MOV.U32 R147, RZ, RZ, R223 ;  /* 0x000000ffff937224 */ /* 0x000fe200078e00df */
[----:B------:R-:W-:Y:S01]  /*4430*/  UIADD3 UR10, UR7, 0x6, URZ ;  /* 0x00000006070a7890 */ /* 0x000fe2000fffe03f */
[----:B------:R-:W-:Y:S01]  /*4440*/  IMAD.MOV.U32 R148, RZ, RZ, R222 ;  /* 0x000000ffff947224 */ /* 0x000fe200078e00de */
[----:B------:R-:W-:Y:S01]  /*4450*/  UMOV UR9, 0x40000040 ;  /* 0x4000004000097882 */ /* 0x000fe20000000000 */
[----:B------:R-:W-:Y:S01]  /*4460*/  IMAD.MOV.U32 R149, RZ, RZ, R221 ;  /* 0x000000ffff957224 */ /* 0x000fe200078e00dd */
[----:B------:R-:W-:Y:S01]  /*4470*/  UMOV UR11, 0x40000040 ;  /* 0x40000040000b7882 */ /* 0x000fe20000000000 */
[----:B------:R-:W-:Y:S01]  /*4480*/  IMAD.MOV.U32 R151, RZ, RZ, R219 ;  /* 0x000000ffff977224 */ /* 0x000fe200078e00db */
[----:B------:R0:W5:Y:S01]  /*4490*/  LDL.LU R0, [R1+0x2cc] ;  /* 0x0002cc0001007983 */ /* 0x0001620000300800 */
[----:B------:R-:W-:-:S02]  /*44a0*/  IMAD.MOV.U32 R131, RZ, RZ, R17 ;  /* 0x000000ffff837224 */ /* 0x000fc400078e0011 */
[----:B------:R-:W-:Y:S01]  /*44b0*/  IMAD.MOV.U32 R132, RZ, RZ, R16 ;  /* 0x000000ffff847224 */ /* 0x000fe200078e0010 */
[----:B------:R0:W5:Y:S01]  /*44c0*/  LDL.LU R17, [R1+0x2c8] ;  /* 0x0002c80001117983 */ /* 0x0001620000300800 */
[----:B------:R-:W-:Y:S02]  /*44d0*/  IMAD.MOV.U32 R133, RZ, RZ, R3 ;  /* 0x000000ffff857224 */ /* 0x000fe400078e0003 */
[----:B------:R-:W-:Y:S01]  /*44e0*/  IMAD.MOV.U32 R134, RZ, RZ, R2 ;  /* 0x000000ffff867224 */ /* 0x000fe200078e0002 */
[----:B------:R0:W5:Y:S01]  /*44f0*/  LDL.LU R16, [R1+0x2c4] ;  /* 0x0002c40001107983 */ /* 0x0001620000300800 */
[----:B------:R-:W-:Y:S02]  /*4500*/  IMAD.MOV.U32 R218, RZ, RZ, R23 ;  /* 0x000000ffffda7224 */ /* 0x000fe400078e0017 */
[----:B------:R-:W-:Y:S01]  /*4510*/  IMAD.MOV.U32 R219, RZ, RZ, R22 ;  /* 0x000000ffffdb7224 */ /* 0x000fe200078e0016 */
[----:B------:R0:W5:Y:S01]  /*4520*/  LDL.LU R3, [R1+0x2c0] ;  /* 0x0002c00001037983 */ /* 0x0001620000300800 */
[----:B------:R-:W-:-:S02]  /*4530*/  IMAD.MOV.U32 R221, RZ, RZ, R20 ;  /* 0x000000ffffdd7224 */ /* 0x000fc400078e0014 */
[----:B------:R-:W-:Y:S01]  /*4540*/  IMAD.MOV.U32 R222, RZ, RZ, R19 ;  /* 0x000000ffffde7224 */ /* 0x000fe200078e0013 */
[----:B------:R0:W5:Y:S01]  /*4550*/  LDL.LU R2, [R1+0x2bc] ;  /* 0x0002bc0001027983 */ /* 0x0001620000300800 */
        /* <DEDUP_REMOVED lines=77> */
[----:B-1----:R0:W5:Y:S04]  /*4a30*/  LDL.LU R152, [R1+0x2b8] ;  /* 0x0002b80001987983 */ /* 0x0021680000300800 */
[----:B------:R-:W2:Y:S04]  /*4a40*/  LDL.LU.64 R150, [R1+0x2b0] ;  /* 0x0002b00001967983 */ /* 0x000ea80000300a00 */
        /* <DEDUP_REMOVED lines=20> */
[----:B------:R-:W2:Y:S01]  /*4b90*/  LDL.LU.64 R108, [R1+0x208] ;  /* 0x00020800016c7983 */ /* 0x000ea20000300a00 */
[----:B------:R-:W-:Y:S01]  /*4ba0*/  UIADD3 UR8, UR6, 0x406, URZ ;  /* 0x0000040606087890 */ /* 0x000fe2000fffe03f */
[----:B------:R-:W-:Y:S01]  /*4bb0*/  UMOV UR9, 0x40000040 ;  /* 0x4000004000097882 */ /* 0x000fe20000000000 */
[----:B--2---:R-:W-:-:S07]  /*4bc0*/  WARPGROUP.ARRIVE ;  /* 0x00000000000079c5 */ /* 0x004fce0000000000 */
[----:B------:R-:W-:Y:S03]  /*4bd0*/  HGMMA.64x256x16.F32.BF16 R24, gdesc[UR8], R24, gsb0 ;  /* 0x03e00000081879f0 */ /* 0x000fe60008001818 */
[----:B------:R-:W-:Y:S02]  /*4be0*/  WARPGROUP.DEPBAR.LE gsb0, 0x0 ;  /* 0x00008000000079c5 */ /* 0x000fe40000010000 */
[----:B0-----:R-:W-:Y:S05]  /*4bf0*/  @!P1 BRA `(.L_x_22) ;  /* 0x0000004000d09947 */ /* 0x001fea0003800000 */
[----:B------:R-:W-:Y:S01]  /*4c00*/  UIADD3 UR7, UR39, 0x1, URZ ;  /* 0x0000000127077890 */ /* 0x000fe2000fffe03f */
[----:B-----5:R-:W-:Y:S01]  /*4c10*/  R2UR UR6, R3 ;  /* 0x00000000030672ca */ /* 0x020fe200000e0000 */
[----:B------:R-:W-:Y:S02]  /*4c20*/  UMOV UR12, UR39 ;  /* 0x00000027000c7c82 */ /* 0x000fe40008000000 */
[----:B------:R-:W-:-:S04]  /*4c30*/  UISETP.NE.AND UP0, UPT, UR7, 0x3, UPT ;  /* 0x000000030700788c */ /* 0x000fc8000bf05270 */
[----:B------:R-:W-:Y:S02]  /*4c40*/  USEL UR8, URZ, 0x1, UP0 ;  /* 0x000000013f087887 */ /* 0x000fe40008000000 */
[----:B------:R-:W-:Y:S02]  /*4c50*/  USEL UR7, UR7, URZ, UP0 ;  /* 0x0000003f07077287 */ /* 0x000fe40008000000 */
[----:B------:R-:W-:-:S06]  /*4c60*/  ULOP3.LUT UR8, UR38, UR8, URZ, 0x3c, !UPT ;  /* 0x0000000826087292 */ /* 0x000fcc000f8e3c3f */
[----:B------:R-:W-:-:S07]  /*4c70*/  IMAD.U32 R3, RZ, RZ, UR8 ;  /* 0x00000008ff037e24 */ /* 0x000fce000f8e00ff */
.L_x_29:
[----:B------:R-:W-:Y:S05]  /*4c80*/  @!P0 BRA `(.L_x_23) ;  /* 0x0000000000048947 */ /* 0x000fea0003800000 */
[----:B------:R-:W-:Y:S01]  /*4c90*/  BPT.TRAP 0x1 ;  /* 0x000000040000795c */ /* 0x000fe20000300000 */
.L_x_23:
[----:B------:R-:W0:Y:S01]  /*4ca0*/  S2UR UR9, SR_CgaCtaId ;  /* 0x00000000000979c3 */ /* 0x000e220000008800 */
[----:B------:R-:W-:Y:S01]  /*4cb0*/  UMOV UR8, 0x400 ;  /* 0x0000040000087882 */ /* 0x000fe20000000000 */
[----:B------:R-:W-:Y:S01]  /*4cc0*/  IMAD.U32 R4, RZ, RZ, UR7 ;  /* 0x00000007ff047e24 */ /* 0x000fe2000f8e00ff */
[----:B------:R-:W-:Y:S01]  /*4cd0*/  SHF.L.U32 R5, R3, 0x1f, RZ ;  /* 0x0000001f03057819 */ /* 0x000fe200000006ff */
[----:B0-----:R-:W-:-:S06]  /*4ce0*/  ULEA UR8, UR9, UR8, 0x18 ;  /* 0x0000000809087291 */ /* 0x001fcc000f8ec03f */
[----:B------:R-:W-:-:S04]  /*4cf0*/  IMAD.U32 R0, RZ, RZ, UR8 ;  /* 0x00000008ff007e24 */ /* 0x000fc8000f8e00ff */
[----:B------:R-:W-:-:S04]  /*4d00*/  IMAD R4, R4, 0x8, R0 ;  /* 0x0000000804047824 */ /* 0x000fc800078e0200 */
[----:B------:R0:W1:Y:S01]  /*4d10*/  SYNCS.PHASECHK.TRANS64.TRYWAIT P1, [R4+URZ], R5 ;  /* 0x00000005040075a7 */ /* 0x000062000802017f */
[----:B------:R-:W-:Y:S05]  /*4d20*/  @!P0 BRA `(.L_x_24) ;  /* 0x0000000000048947 */ /* 0x000fea0003800000 */
[----:B------:R-:W-:Y:S01]  /*4d30*/  BPT.TRAP 0x1 ;  /* 0x000000040000795c */ /* 0x000fe20000300000 */
.L_x_24:
[----:B-1----:R-:W-:Y:S05]  /*4d40*/  @P1 BRA `(.L_x_25) ;  /* 0x0000000000081947 */ /* 0x002fea0003800000 */
[----:B------:R-:W1:Y:S02]  /*4d50*/  SYNCS.PHASECHK.TRANS64.TRYWAIT P1, [R4+URZ], R5 ;  /* 0x00000005040075a7 */ /* 0x000e64000802017f */
[----:B-1----:R-:W-:Y:S05]  /*4d60*/  @!P1 BRA `(.L_x_26) ;  /* 0x0000016c00149947 */ /* 0x002fea0003800000 */
.L_x_25:
        /* <DEDUP_REMOVED lines=64> */
[----:B--2---:R-:W2:Y:S04]  /*5170*/  LDL.LU.64 R24, [R1] ;  /* 0x0000000001187983 */ /* 0x004ea80000300a00 */
        /* <DEDUP_REMOVED lines=63> */
[----:B------:R-:W-:-:S02]  /*5570*/  ULEA UR13, UR7, UR4, 0xb ;  /* 0x00000004070d7291 */ /* 0x000fc4000f8e583f */
[----:B------:R-:W-:Y:S01]  /*5580*/  ULEA UR14, UR7, UR5, 0xb ;  /* 0x00000005070e7291 */ /* 0x000fe2000f8e583f */
[----:B------:R-:W-:Y:S01]  /*5590*/  STL [R1+0x2cc], R17 ;  /* 0x0002cc1101007387 */ /* 0x000fe20000100800 */
[----:B------:R-:W-:Y:S01]  /*55a0*/  UMOV UR9, 0x40000040 ;  /* 0x4000004000097882 */ /* 0x000fe20000000000 */
[----:B------:R-:W-:Y:S02]  /*55b0*/  UMOV UR11, 0x40000040 ;  /* 0x40000040000b7882 */ /* 0x000fe40000000000 */
[----:B------:R-:W-:Y:S01]  /*55c0*/  UMOV UR8, UR13 ;  /* 0x0000000d00087c82 */ /* 0x000fe20008000000 */
[----:B------:R-:W-:Y:S01]  /*55d0*/  STL [R1+0x2c8], R16 ;  /* 0x0002c81001007387 */ /* 0x000fe20000100800 */
[----:B------:R-:W-:-:S03]  /*55e0*/  UMOV UR10, UR14 ;  /* 0x0000000e000a7c82 */ /* 0x000fc60008000000 */
[----:B------:R-:W-:Y:S04]  /*55f0*/  STL [R1+0x2c4], R3 ;  /* 0x0002c40301007387 */ /* 0x000fe80000100800 */
[----:B------:R3:W-:Y:S04]  /*5600*/  STL [R1+0x2c0], R2 ;  /* 0x0002c00201007387 */ /* 0x0007e80000100800 */
[----:B------:R4:W-:Y:S01]  /*5610*/  STL [R1+0x2bc], R0 ;  /* 0x0002bc0001007387 */ /* 0x0009e20000100800 */
[----:B--2---:R-:W-:-:S06]  /*5620*/  WARPGROUP.ARRIVE ;  /* 0x00000000000079c5 */ /* 0x004fcc0000000000 */
[----:B------:R-:W-:Y:S03]  /*5630*/  HGMMA.64x256x16.F32.BF16 R24, gdesc[UR8], R24, gsb0 ;  /* 0x03e00000081879f0 */ /* 0x000fe60008001818 */
[----:B------:R-:W-:Y:S02]  /*5640*/  WARPGROUP.DEPBAR.LE gsb0, 0x0 ;  /* 0x00008000000079c5 */ /* 0x000fe40000010000 */
[----:B------:R-:W-:Y:S01]  /*5650*/  STL.64 [R1], R24 ;  /* 0x0000001801007387 */ /* 0x000fe20000100a00 */
[----:B---3--:R-:W-:Y:S01]  /*5660*/  IMAD.MOV.U32 R2, RZ, RZ, R150 ;  /* 0x000000ffff027224 */ /* 0x008fe200078e0096 */
[----:B----4-:R-:W-:Y:S01]  /*5670*/  MOV R0, R151 ;  /* 0x0000009700007202 */ /* 0x010fe20000000f00 */
[----:B01----:R-:W-:Y:S01]  /*5680*/  IMAD.MOV.U32 R4, RZ, RZ, R148 ;  /* 0x000000ffff047224 */ /* 0x003fe200078e0094 */
        /* <DEDUP_REMOVED lines=40> */
[----:B------:R-:W2:Y:S01]  /*5910*/  LDL.LU.64 R150, [R1+0x780] ;  /* 0x0007800001967983 */ /* 0x000ea20000300a00 */
        /* <DEDUP_REMOVED lines=44> */
[----:B------:R-:W-:-:S02]  /*5be0*/  IMAD.MOV.U32 R178, RZ, RZ, R94 ;  /* 0x000000ffffb27224 */ /* 0x000fc400078e005e */
[----:B------:R-:W-:Y:S01]  /*5bf0*/  IMAD.MOV.U32 R179, RZ, RZ, R95 ;  /* 0x000000ffffb37224 */ /* 0x000fe200078e005f */
[----:B------:R-:W2:Y:S01]  /*5c00*/  LDL.LU.64 R126, [R1+0x720] ;  /* 0x00072000017e7983 */ /* 0x000ea20000300a00 */
[----:B------:R-:W-:Y:S02]  /*5c10*/  IMAD.MOV.U32 R176, RZ, RZ, R92 ;  /* 0x000000ffffb07224 */ /* 0x000fe400078e005c */
[----:B------:R-:W-:Y:S01]  /*5c20*/  IMAD.MOV.U32 R177, RZ, RZ, R93 ;  /* 0x000000ffffb17224 */ /* 0x000fe200078e005d */
[----:B------:R-:W2:Y:S01]  /*5c30*/  LDL.LU.64 R124, [R1+0x718] ;  /* 0x00071800017c7983 */ /* 0x000ea20000300a00 */
[----:B------:R-:W-:Y:S02]  /*5c40*/  IMAD.MOV.U32 R174, RZ, RZ, R90 ;  /* 0x000000ffffae7224 */ /* 0x000fe400078e005a */
        /* <DEDUP_REMOVED lines=74> */
[----:B0-----:R-:W2:Y:S04]  /*60f0*/  LDL.LU.64 R44, [R1+0x5d8] ;  /* 0x0005d800012c7983 */ /* 0x001ea80000300a00 */
        /* <DEDUP_REMOVED lines=11> */
[----:B------:R-:W-:-:S02]  /*61b0*/  UMOV UR9, 0x40000040 ;  /* 0x4000004000097882 */ /* 0x000fc40000000000 */
[----:B------:R-:W-:Y:S01]  /*61c0*/  STL [R1+0x580], R152 ;  /* 0x0005809801007387 */ /* 0x000fe20000100800 */
[----:B--2---:R-:W-:-:S06]  /*61d0*/  WARPGROUP.ARRIVE ;  /* 0x00000000000079c5 */ /* 0x004fcc0000000000 */
        /* <DEDUP_REMOVED lines=59> */
[----:B------:R-:W-:Y:S02]  /*6590*/  IMAD.MOV.U32 R138, RZ, RZ, R227 ;  /* 0x000000ffff8a7224 */ /* 0x000fe400078e00e3 */
[----:B------:R-:W-:Y:S02]  /*65a0*/  IMAD.MOV.U32 R140, RZ, RZ, R225 ;  /* 0x000000ffff8c7224 */ /* 0x000fe400078e00e1 */
[----:B------:R-:W-:Y:S01]  /*65b0*/  IMAD.MOV.U32 R141, RZ, RZ, R224 ;  /* 0x000000ffff8d7224 */ /* 0x000fe200078e00e0 */
[----:B------:R-:W-:Y:S01]  /*65c0*/  MOV R224, R12 ;  /* 0x0000000c00e07202 */ /* 0x000fe20000000f00 */
[----:B------:R-:W-:Y:S02]  /*65d0*/  IMAD.MOV.U32 R142, RZ, RZ, R223 ;  /* 0x000000ffff8e7224 */ /* 0x000fe400078e00df */
[----:B------:R-:W-:Y:S02]  /*65e0*/  IMAD.MOV.U32 R143, RZ, RZ, R222 ;  /* 0x000000ffff8f7224 */ /* 0x000fe400078e00de */
[----:B------:R-:W-:-:S02]  /*65f0*/  IMAD.MOV.U32 R145, RZ, RZ, R220 ;  /* 0x000000ffff917224 */ /* 0x000fc400078e00dc */
[----:B------:R-:W-:Y:S01]  /*6600*/  IMAD.MOV.U32 R146, RZ, RZ, R219 ;  /* 0x000000ffff927224 */ /* 0x000fe200078e00db */
[----:B------:R-:W-:Y:S01]  /*6610*/  MOV R219, R17 ;  /* 0x0000001100db7202 */ /* 0x000fe20000000f00 */
[----:B------:R-:W-:Y:S02]  /*6620*/  IMAD.MOV.U32 R147, RZ, RZ, R218 ;  /* 0x000000ffff937224 */ /* 0x000fe400078e00da */
[----:B------:R-:W-:Y:S02]  /*6630*/  IMAD.MOV.U32 R148, RZ, RZ, R217 ;  /* 0x000000ffff947224 */ /* 0x000fe400078e00d9 */
[----:B------:R-:W-:Y:S02]  /*6640*/  IMAD.MOV.U32 R150, RZ, RZ, R215 ;  /* 0x000000ffff967224 */ /* 0x000fe400078e00d7 */
[----:B------:R-:W-:Y:S01]  /*6650*/  IMAD.MOV.U32 R151, RZ, RZ, R214 ;  /* 0x000000ffff977224 */ /* 0x000fe200078e00d6 */
[----:B------:R-:W-:Y:S01]  /*6660*/  MOV R214, R22 ;  /* 0x0000001600d67202 */ /* 0x000fe20000000f00 */
        /* <DEDUP_REMOVED lines=18> */
[----:B------:R-:W-:Y:S01]  /*6790*/  IMAD.MOV.U32 R235, RZ, RZ, R0 ;  /* 0x000000ffffeb7224 */ /* 0x000fe200078e0000 */
[----:B------:R-:W-:-:S02]  /*67a0*/  UIADD3 UR8, UR13, 0x2, URZ ;  /* 0x000000020d087890 */ /* 0x000fc4000fffe03f */
[----:B------:R-:W-:Y:S01]  /*67b0*/  UIADD3 UR10, UR14, 0x2, URZ ;  /* 0x000000020e0a7890 */ /* 0x000fe2000fffe03f */
[----:B------:R-:W-:Y:S01]  /*67c0*/  UMOV UR9, 0x40000040 ;  /* 0x4000004000097882 */ /* 0x000fe20000000000 */
[----:B------:R-:W-:Y:S01]  /*67d0*/  UMOV UR11, 0x40000040 ;  /* 0x40000040000b7882 */ /* 0x000fe20000000000 */
        /* <DEDUP_REMOVED lines=236> */
[----:B------:R-:W-:Y:S01]  /*76a0*/  STL.64 [R1+0x30], R36 ;  /* 0x0000302401007387 */ /* 0x000fe20000100a00 */
[----:B------:R-:W-:-:S03]  /*76b0*/  IMAD.MOV.U32 R5, RZ, RZ, R150 ;  /* 0x000000ffff057224 */ /* 0x000fc600078e0096 */
[----:B------:R-:W-:Y:S01]  /*76c0*/  STL.64 [R1+0x38], R38 ;  /* 0x0000382601007387 */ /* 0x000fe20000100a00 */
[----:B------:R-:W-:-:S03]  /*76d0*/  MOV R4, R151 ;  /* 0x0000009700047202 */ /* 0x000fc60000000f00 */
[----:B------:R-:W-:Y:S01]  /*76e0*/  STL.64 [R1+0x40], R40 ;  /* 0x0000402801007387 */ /* 0x000fe20000100a00 */
[----:B------:R-:W-:-:S03]  /*76f0*/  IMAD.MOV.U32 R7, RZ, RZ, R148 ;  /* 0x000000ffff077224 */ /* 0x000fc600078e0094 */
[----:B------:R-:W-:Y:S01]  /*7700*/  STL.64 [R1+0x48], R42 ;  /* 0x0000482a01007387 */ /* 0x000fe20000100a00 */
[----:B------:R-:W-:Y:S01]  /*7710*/  IMAD.MOV.U32 R6, RZ, RZ, R149 ;  /* 0x000000ffff067224 */ /* 0x000fe200078e0095 */
[----:B------:R-:W-:Y:S02]  /*7720*/  MOV R8, R147 ;  /* 0x0000009300087202 */ /* 0x000fe40000000f00 */
[----:B------:R0:W-:Y:S01]  /*7730*/  STL.64 [R1+0x50], R44 ;  /* 0x0000502c01007387 */ /* 0x0001e20000100a00 */
[----:B------:R-:W-:-:S03]  /*7740*/  IMAD.MOV.U32 R9, RZ, RZ, R146 ;  /* 0x000000ffff097224 */ /* 0x000fc600078e0092 */
[----:B------:R-:W3:Y:S01]  /*7750*/  LDL.LU.64 R150, [R1+0x4c8] ;  /* 0x0004c80001967983 */ /* 0x000ee20000300a00 */
[----:B------:R-:W-:Y:S01]  /*7760*/  IMAD.MOV.U32 R11, RZ, RZ, R144 ;  /* 0x000000ffff0b7224 */ /* 0x000fe200078e0090 */
[----:B------:R-:W-:Y:S01]  /*7770*/  MOV R12, R143 ;  /* 0x0000008f000c7202 */ /* 0x000fe20000000f00 */
[----:B------:R-:W-:Y:S01]  /*7780*/  IMAD.MOV.U32 R10, RZ, RZ, R145 ;  /* 0x000000ffff0a7224 */ /* 0x000fe200078e0091 */
[----:B------:R-:W3:Y:S01]  /*7790*/  LDL.LU.64 R148, [R1+0x4c0] ;  /* 0x0004c00001947983 */ /* 0x000ee20000300a00 */
        /* <DEDUP_REMOVED lines=74> */
[----:B------:R-:W-:Y:S02]  /*7c40*/  IMAD.MOV.U32 R176, RZ, RZ, R92 ;  /* 0x000000ffffb07224 */ /* 0x000fe400078e005c */
[----:B------:R-:W-:Y:S01]  /*7c50*/  IMAD.MOV.U32 R177, RZ, RZ, R93 ;  /* 0x000000ffffb17224 */ /* 0x000fe200078e005d */
        /* <DEDUP_REMOVED lines=151> */
[----:B------:R-:W-:Y:S01]  /*85d0*/  IMAD.MOV.U32 R148, RZ, RZ, R222 ;  /* 0x000000ffff947224 */ /* 0x000fe200078e00de */
[----:B------:R-:W-:Y:S01]  /*85e0*/  MOV R222, R19 ;  /* 0x0000001300de7202 */ /* 0x000fe20000000f00 */
[----:B------:R-:W-:Y:S02]  /*85f0*/  IMAD.MOV.U32 R150, RZ, RZ, R220 ;  /* 0x000000ffff967224 */ /* 0x000fe400078e00dc */
[----:B------:R-:W-:Y:S02]  /*8600*/  IMAD.MOV.U32 R151, RZ, RZ, R219 ;  /* 0x000000ffff977224 */ /* 0x000fe400078e00db */
        /* <DEDUP_REMOVED lines=124> */
[----:B------:R-:W-:Y:S01]  /*8dd0*/  BPT.TRAP 0x1 ;  /* 0x000000040000795c */ /* 0x000fe20000300000 */
.L_x_27:
[----:B-----5:R-:W-:Y:S01]  /*8de0*/  ISETP.NE.AND P1, PT, R17, RZ, PT ;  /* 0x000000ff1100720c */ /* 0x020fe20003f25270 */
[----:B------:R-:W-:Y:S01]  /*8df0*/  IMAD.U32 R4, RZ, RZ, UR12 ;  /* 0x0000000cff047e24 */ /* 0x000fe2000f8e00ff */
[----:B------:R-:W-:-:S11]  /*8e00*/  UISETP.GT.U32.AND UP0, UPT, UR40, 0x1, UPT ;  /* 0x000000012800788c */ /* 0x000fd6000bf04070 */
[----:B------:R-:W-:-:S05]  /*8e10*/  @P1 IMAD R4, R4, 0x8, R0 ;  /* 0x0000000804041824 */ /* 0x000fca00078e0200 */
[----:B------:R-:W-:-:S04]  /*8e20*/  @P1 IADD3 R4, R4, 0x18, RZ ;  /* 0x0000001804041810 */ /* 0x000fc80007ffe0ff */
[----:B------:R-:W-:-:S04]  /*8e30*/  @P1 PRMT R4, R152, 0x654, R4 ;  /* 0x0000065498041816 */ /* 0x000fc80000000004 */
[----:B------:R0:W-:Y:S01]  /*8e40*/  @P1 SYNCS.ARRIVE.TRANS64.RED.A1T0 RZ, [R4+URZ], RZ ;  /* 0x000000ff04ff19a7 */ /* 0x0001e2000810043f */
[----:B------:R-:W-:-:S13]  /*8e50*/  PLOP3.LUT P1, PT, PT, PT, UP0, 0x80, 0x0 ;  /* 0x000000000000781c */ /* 0x000fda0003f2f008 */
[----:B0-----:R-:W-:Y:S05]  /*8e60*/  @P1 BRA `(.L_x_28) ;  /* 0x0000000000041947 */ /* 0x001fea0003800000 */
[----:B------:R-:W-:Y:S01]  /*8e70*/  BPT.TRAP 0x1 ;  /* 0x000000040000795c */ /* 0x000fe20000300000 */
.L_x_28:
[----:B------:R-:W-:Y:S02]  /*8e80*/  UISETP.GT.AND UP2, UPT, UR6, 0x1, UPT ;  /* 0x000000010600788c */ /* 0x000fe4000bf44270 */
[----:B------:R-:W-:Y:S02]  /*8e90*/  UIADD3 UR7, UR7, 0x1, URZ ;  /* 0x0000000107077890 */ /* 0x000fe4000fffe03f */
[----:B------:R-:W-:Y:S02]  /*8ea0*/  UIADD3 UR12, UR12, 0x1, URZ ;  /* 0x000000010c0c7890 */ /* 0x000fe4000fffe03f */
[----:B------:R-:W-:Y:S01]  /*8eb0*/  PLOP3.LUT P1, PT, PT, PT, UP2, 0x80, 0x0 ;  /* 0x000000000000781c */ /* 0x000fe20003f2f028 */
[----:B------:R-:W-:Y:S02]  /*8ec0*/  UISETP.NE.AND UP0, UPT, UR7, 0x3, UPT ;  /* 0x000000030700788c */ /* 0x000fe4000bf05270 */
[----:B------:R-:W-:Y:S02]  /*8ed0*/  UISETP.NE.AND UP1, UPT, UR12, 0x3, UPT ;  /* 0x000000030c00788c */ /* 0x000fe4000bf25270 */
[----:B------:R-:W-:-:S02]  /*8ee0*/  USEL UR8, URZ, 0x1, UP0 ;  /* 0x000000013f087887 */ /* 0x000fc40008000000 */
[----:B------:R-:W-:Y:S02]  /*8ef0*/  UIADD3 UR6, UR6, -0x1, URZ ;  /* 0xffffffff06067890 */ /* 0x000fe4000fffe03f */
[----:B------:R-:W-:Y:S02]  /*8f00*/  USEL UR7, UR7, URZ, UP0 ;  /* 0x0000003f07077287 */ /* 0x000fe40008000000 */
[----:B------:R-:W-:Y:S01]  /*8f10*/  USEL UR12, UR12, URZ, UP1 ;  /* 0x0000003f0c0c7287 */ /* 0x000fe20008800000 */
[----:B------:R-:W-:Y:S01]  /*8f20*/  LOP3.LUT R3, R3, UR8, RZ, 0x3c, !PT ;  /* 0x0000000803037c12 */ /* 0x000fe2000f8e3cff */
[----:B------:R-:W-:Y:S10]  /*8f30*/  @P1 BRA `(.L_x_29) ;  /* 0xffffffbc00501947 */ /* 0x000ff4000383ffff */
.L_x_22:
[----:B-----5:R-:W0:Y:S02]  /*8f40*/  LDC R3, c[0x0][0x28c] ;  /* 0x0000a300ff037b82 */ /* 0x020e240000000800 */
[----:B0-----:R-:W-:-:S13]  /*8f50*/  ISETP.GE.AND P1, PT, R3, 0x1, PT ;  /* 0x000000010300780c */ /* 0x001fda0003f26270 */
[----:B------:R-:W-:Y:S05]  /*8f60*/  @!P1 BRA `(.L_x_30) ;  /* 0x0000000000549947 */ /* 0x000fea0003800000 */
[----:B------:R-:W-:Y:S05]  /*8f70*/  @!P0 BRA `(.L_x_31) ;  /* 0x0000000000048947 */ /* 0x000fea0003800000 */
[----:B------:R-:W-:Y:S01]  /*8f80*/  BPT.TRAP 0x1 ;  /* 0x000000040000795c */ /* 0x000fe20000300000 */
.L_x_31:
[----:B------:R-:W-:Y:S01]  /*8f90*/  ISETP.NE.AND P0, PT, R17, RZ, PT ;  /* 0x000000ff1100720c */ /* 0x000fe20003f05270 */
[----:B------:R-:W-:-:S12]  /*8fa0*/  BSSY B0, `(.L_x_32) ;  /* 0x000000d000007945 */ /* 0x000fd80003800000 */
[----:B------:R-:W-:Y:S05]  /*8fb0*/  @!P0 BRA `(.L_x_33) ;  /* 0x00000000002c8947 */ /* 0x000fea0003800000 */
[----:B------:R-:W-:-:S04]  /*8fc0*/  UISETP.LT.AND UP0, UPT, UR44, 0x1, UPT ;  /* 0x000000012c00788c */ /* 0x000fc8000bf01270 */
[----:B------:R-:W-:-:S04]  /*8fd0*/  USEL UR6, UR44, 0x1, UP0 ;  /* 0x000000012c067887 */ /* 0x000fc80008000000 */
[----:B------:R-:W-:-:S04]  /*8fe0*/  UIADD3 UR6, UR39, UR44, -UR6 ;  /* 0x0000002c27067290 */ /* 0x000fc8000fffe806 */
[----:B------:R-:W-:-:S04]  /*8ff0*/  UIMAD.WIDE.U32 UR4, UR6, -0x55555555, URZ ;  /* 0xaaaaaaab060478a5 */ /* 0x000fc8000f8e003f */
[----:B------:R-:W-:-:S04]  /*9000*/  USHF.R.U32.HI UR4, URZ, 0x1, UR5 ;  /* 0x000000013f047899 */ /* 0x000fc80008011605 */
[----:B------:R-:W-:-:S06]  /*9010*/  UIMAD UR6, UR4, -0x3, UR6 ;  /* 0xfffffffd040678a4 */ /* 0x000fcc000f8e0206 */
[----:B------:R-:W-:-:S04]  /*9020*/  IMAD.U32 R3, RZ, RZ, UR6 ;  /* 0x00000006ff037e24 */ /* 0x000fc8000f8e00ff */
[----:B------:R-:W-:-:S04]  /*9030*/  IMAD R0, R3, 0x8, R0 ;  /* 0x0000000803007824 */ /* 0x000fc800078e0200 */
[----:B------:R-:W-:-:S05]  /*9040*/  VIADD R0, R0, 0x18 ;  /* 0x0000001800007836 */ /* 0x000fca0000000000 */
[----:B------:R-:W-:-:S04]  /*9050*/  PRMT R0, R152, 0x654, R0 ;  /* 0x0000065498007816 */ /* 0x000fc80000000000 */
[----:B------:R0:W-:Y:S03]  /*9060*/  SYNCS.ARRIVE.TRANS64.RED.A1T0 RZ, [R0+URZ], RZ ;  /* 0x000000ff00ff79a7 */ /* 0x0001e6000810043f */
.L_x_33:
[----:B------:R-:W-:Y:S05]  /*9070*/  BSYNC B0 ;  /* 0x0000000000007941 */ /* 0x000fea0003800000 */
.L_x_32:
[----:B------:R-:W-:-:S06]  /*9080*/  UISETP.GT.U32.AND UP0, UPT, UR40, 0x1, UPT ;  /* 0x000000012800788c */ /* 0x000fcc000bf04070 */
[----:B------:R-:W-:-:S13]  /*9090*/  PLOP3.LUT P0, PT, PT, PT, UP0, 0x80, 0x0 ;  /* 0x000000000000781c */ /* 0x000fda0003f0f008 */
[----:B------:R-:W-:Y:S05]  /*90a0*/  @P0 BRA `(.L_x_30) ;  /* 0x0000000000040947 */ /* 0x000fea0003800000 */
[----:B------:R-:W-:Y:S01]  /*90b0*/  BPT.TRAP 0x1 ;  /* 0x000000040000795c */ /* 0x000fe20000300000 */
.L_x_30:
[----:B------:R-:W1:Y:S01]  /*90c0*/  S2R R8, SR_TID.X ;  /* 0x0000000000087919 */ /* 0x000e620000002100 */
[----:B------:R-:W-:Y:S01]  /*90d0*/  IMAD.MOV.U32 R19, RZ, RZ, 0x6540 ;  /* 0x00006540ff137424 */ /* 0x000fe200078e00ff */
[----:B------:R-:W-:Y:S02]  /*90e0*/  UIMAD.WIDE UR6, UR41, 0x100, URZ ;  /* 0x00000100290678a5 */ /* 0x000fe4000f8e023f */
[----:B------:R-:W-:Y:S01]  /*90f0*/  USHF.R.S32.HI UR10, URZ, 0x1f, UR43 ;  /* 0x0000001f3f0a7899 */ /* 0x000fe2000801142b */
[----:B------:R-:W-:Y:S01]  /*9100*/  ULDC.64 UR8, c[0x0][0x5d0] ;  /* 0x0001740000087ab9 */ /* 0x000fe20000000a00 */
[----:B------:R-:W-:Y:S02]  /*9110*/  USHF.L.U32 UR41, UR41, 0x8, URZ ;  /* 0x0000000829297899 */ /* 0x000fe4000800063f */
[----:B------:R-:W-:Y:S02]  /*9120*/  UIMAD UR4, UR10, UR8, URZ ;  /* 0x000000080a0472a4 */ /* 0x000fe4000f8e023f */
[----:B------:R-:W-:-:S02]  /*9130*/  UIADD3 UR39, UR44, UR39, URZ ;  /* 0x000000272c277290 */ /* 0x000fc4000fffe03f */
[----:B------:R-:W-:Y:S02]  /*9140*/  UIMAD UR4, UR43, UR9, UR4 ;  /* 0x000000092b0472a4 */ /* 0x000fe4000f8e0204 */
[----:B------:R-:W-:Y:S02]  /*9150*/  UISETP.GT.U32.AND UP1, UPT, UR39, 0x2, UPT ;  /* 0x000000022700788c */ /* 0x000fe4000bf24070 */
[----:B------:R-:W-:Y:S02]  /*9160*/  UISETP.GE.U32.AND UP2, UPT, UR44, 0x3, UPT ;  /* 0x000000032c00788c */ /* 0x000fe4000bf46070 */
[----:B------:R-:W-:Y:S01]  /*9170*/  UISETP.LT.U32.AND UP1, UPT, UR44, 0x3, UP1 ;  /* 0x000000032c00788c */ /* 0x000fe20008f21070 */
[--C-:B-1----:R-:W-:Y:S01]  /*9180*/  SHF.R.U32.HI R4, RZ, 0x7, R8.reuse ;  /* 0x00000007ff047819 */ /* 0x102fe20000011608 */
[----:B------:R-:W-:Y:S01]  /*9190*/  IMAD.SHL.U32 R18, R8, 0x2, RZ ;  /* 0x0000000208127824 */ /* 0x000fe200078e00ff */
[----:B------:R-:W-:Y:S02]  /*91a0*/  SHF.R.U32.HI R5, RZ, 0x2, R8 ;  /* 0x00000002ff057819 */ /* 0x000fe40000011608 */
[----:B------:R-:W-:-:S02]  /*91b0*/  LOP3.LUT R4, R4, 0x1, RZ, 0xc0, !PT ;  /* 0x0000000104047812 */ /* 0x000fc400078ec0ff */
[----:B------:R-:W-:Y:S02]  /*91c0*/  LOP3.LUT R6, R8, 0x60, RZ, 0xc0, !PT ;  /* 0x0000006008067812 */ /* 0x000fe400078ec0ff */
[----:B------:R-:W-:Y:S02]  /*91d0*/  LOP3.LUT R5, R5, 0x7, RZ, 0xc0, !PT ;  /* 0x0000000705057812 */ /* 0x000fe400078ec0ff */
[----:B------:R-:W-:Y:S02]  /*91e0*/  SHF.L.U32 R3, R4, 0x6, RZ ;  /* 0x0000000604037819 */ /* 0x000fe400000006ff */
[----:B------:R-:W-:Y:S02]  /*91f0*/  LOP3.LUT R18, R18, 0x6, RZ, 0xc0, !PT ;  /* 0x0000000612127812 */ /* 0x000fe400078ec0ff */
[----:B------:R-:W-:Y:S02]  /*9200*/  SHF.R.U32.HI R6, RZ, 0x1, R6 ;  /* 0x00000001ff067819 */ /* 0x000fe40000011606 */
[----:B------:R-:W-:-:S02]  /*9210*/  LOP3.LUT R3, R3, 0x40, R5, 0xe2, !PT ;  /* 0x0000004003037812 */ /* 0x000fc400078ee205 */
[----:B------:R-:W-:Y:S01]  /*9220*/  PRMT R18, R18, R19, UR42 ;  /* 0x0000002a12127e16 */ /* 0x000fe20008000013 */
[----:B------:R-:W-:Y:S01]  /*9230*/  USHF.L.U32 UR42, UR42, 0x8, URZ ;  /* 0x000000082a2a7899 */ /* 0x000fe2000800063f */
[----:B0-----:R-:W-:Y:S01]  /*9240*/  IADD3 R0, RZ, -R6, -R5 ;  /* 0x80000006ff007210 */ /* 0x001fe20007ffe805 */
[----:B------:R-:W-:Y:S01]  /*9250*/  IMAD.MOV.U32 R5, RZ, RZ, -0x2 ;  /* 0xfffffffeff057424 */ /* 0x000fe200078e00ff */
[----:B------:R-:W-:Y:S01]  /*9260*/  LOP3.LUT R3, R3, UR6, R6, 0xfe, !PT ;  /* 0x0000000603037c12 */ /* 0x000fe2000f8efe06 */
[----:B------:R-:W-:Y:S01]  /*9270*/  IMAD.U32 R6, RZ, RZ, UR8 ;  /* 0x00000008ff067e24 */ /* 0x000fe2000f8e00ff */
[----:B------:R-:W-:Y:S01]  /*9280*/  SHF.R.S32.HI R19, RZ, 0x1f, R18 ;  /* 0x0000001fff137819 */ /* 0x000fe20000011412 */
[----:B------:R-:W-:Y:S01]  /*9290*/  ULDC UR8, c[0x0][0x284] ;  /* 0x0000a10000087ab9 */ /* 0x000fe20000000800 */
[----:B------:R-:W-:Y:S02]  /*92a0*/  IMAD R0, R4, -0x40, R0 ;  /* 0xffffffc004007824 */ /* 0x000fe400078e0200 */
[----:B------:R-:W-:-:S02]  /*92b0*/  IMAD.U32 R153, RZ, RZ, UR8 ;  /* 0x00000008ff997e24 */ /* 0x000fc4000f8e00ff */
[----:B------:R-:W-:-:S03]  /*92c0*/  IMAD.WIDE.U32 R6, R6, UR43, R18 ;  /* 0x0000002b06067c25 */ /* 0x000fc6000f8e0012 */
[----:B------:R-:W-:Y:S02]  /*92d0*/  IADD3 R153, R153, -UR41, R0 ;  /* 0x8000002999997c10 */ /* 0x000fe4000fffe000 */
[----:B------:R-:W-:Y:S01]  /*92e0*/  IADD3 R7, R7, UR4, RZ ;  /* 0x0000000407077c10 */ /* 0x000fe2000fffe0ff */
[----:B------:R-:W-:Y:S01]  /*92f0*/  ULDC UR4, c[0x0][0x288] ;  /* 0x0000a20000047ab9 */ /* 0x000fe20000000800 */
[----:B------:R-:W-:Y:S01]  /*9300*/  LOP3.LUT R0, R8, 0x3, RZ, 0xc0, !PT ;  /* 0x0000000308007812 */ /* 0x000fe200078ec0ff */
[----:B------:R-:W-:-:S04]  /*9310*/  UISETP.GE.AND UP0, UPT, UR42, UR4, UPT ;  /* 0x000000042a00728c */ /* 0x000fc8000bf06270 */
[----:B------:R-:W-:Y:S01]  /*9320*/  UISETP.GE.OR UP0, UPT, UR41, UR8, UP0 ;  /* 0x000000082900728c */ /* 0x000fe20008706670 */
[----:B------:R-:W-:Y:S01]  /*9330*/  IMAD R0, R0, R5, UR4 ;  /* 0x0000000400007e24 */ /* 0x000fe2000f8e0205 */
[----:B------:R-:W-:Y:S02]  /*9340*/  UIMAD.WIDE.U32 UR4, UR39, -0x55555555, URZ ;  /* 0xaaaaaaab270478a5 */ /* 0x000fe4000f8e003f */
[----:B------:R-:W-:Y:S01]  /*9350*/  USEL UR8, URZ, 0x1, !UP1 ;  /* 0x000000013f087887 */ /* 0x000fe2000c800000 */
[----:B------:R-:W-:Y:S01]  /*9360*/  VIADD R0, R0, -UR42 ;  /* 0x8000002a00007c36 */ /* 0x000fe20008000000 */
[----:B------:R-:W-:Y:S01]  /*9370*/  PLOP3.LUT P0, PT, PT, PT, UP0, 0x80, 0x0 ;  /* 0x000000000000781c */ /* 0x000fe20003f0f008 */
[----:B------:R-:W-:Y:S02]  /*9380*/  USHF.R.U32.HI UR4, URZ, 0x1, UR5 ;  /* 0x000000013f047899 */ /* 0x000fe40008011605 */
[----:B------:R-:W-:Y:S02]  /*9390*/  ULOP3.LUT UR38, UR38, UR8, URZ, 0x3c, !UPT ;  /* 0x0000000826267292 */ /* 0x000fe4000f8e3c3f */
[----:B------:R-:W-:-:S02]  /*93a0*/  UIMAD UR39, UR4, -0x3, UR39 ;  /* 0xfffffffd042778a4 */ /* 0x000fc4000f8e0227 */
[----:B------:R-:W-:Y:S01]  /*93b0*/  @UP2 ULOP3.LUT UR38, UR38, 0x1, UR4, 0x78, !UPT ;  /* 0x0000000126262892 */ /* 0x000fe2000f8e7804 */
[----:B------:R-:W-:-:S05]  /*93c0*/  UMOV UR41, 0xffffffff ;  /* 0xffffffff00297882 */ /* 0x000fca0000000000 */
[----:B------:R-:W-:Y:S06]  /*93d0*/  @P0 BRA `(.L_x_34) ;  /* 0x0000010400d80947 */ /* 0x000fec0003800000 */
[----:B------:R-:W-:Y:S01]  /*93e0*/  FSETP.NEU.AND P0, PT, R16, RZ, PT ;  /* 0x000000ff1000720b */ /* 0x000fe20003f0d000 */
[----:B------:R-:W-:Y:S01]  /*93f0*/  ULDC.64 UR8, c[0x0][0x5c8] ;  /* 0x0001720000087ab9 */ /* 0x000fe20000000a00 */
[----:B------:R-:W-:Y:S01]  /*9400*/  ISETP.GT.AND P3, PT, R153, RZ, PT ;  /* 0x000000ff9900720c */ /* 0x000fe20003f64270 */
[----:B------:R-:W-:Y:S01]  /*9410*/  UIMAD UR4, UR7, UR8, URZ ;  /* 0x00000008070472a4 */ /* 0x000fe2000f8e023f */
[----:B------:R-:W-:Y:S01]  /*9420*/  MOV R10, UR9 ;  /* 0x00000009000a7c02 */ /* 0x000fe20008000f00 */
[C---:B------:R-:W-:Y:S01]  /*9430*/  IMAD.WIDE.U32 R6, R3.reuse, UR8, R6 ;  /* 0x0000000803067c25 */ /* 0x040fe2000f8e0006 */
[----:B------:R-:W-:Y:S01]  /*9440*/  BSSY B0, `(.L_x_34) ;  /* 0x000106f000007945 */ /* 0x000fe20003800000 */
[----:B------:R-:W-:Y:S02]  /*9450*/  ISETP.GT.AND P1, PT, R0, RZ, P3 ;  /* 0x000000ff0000720c */ /* 0x000fe40001f24270 */
[----:B------:R-:W-:-:S04]  /*9460*/  IMAD R10, R3, R10, UR4 ;  /* 0x00000004030a7e24 */ /* 0x000fc8000f8e020a */
[----:B------:R-:W-:Y:S01]  /*9470*/  IMAD.IADD R10, R7, 0x1, R10 ;  /* 0x00000001070a7824 */ /* 0x000fe200078e020a */
[----:B------:R-:W-:Y:S06]  /*9480*/  @!P0 BRA `(.L_x_35) ;  /* 0x000000b800108947 */ /* 0x000fec0003800000 */
[----:B------:R-:W0:Y:S01]  /*9490*/  LDC.64 R22, c[0x0][0x5b8] ;  /* 0x00016e00ff167b82 */ /* 0x000e220000000a00 */
[----:B------:R-:W2:Y:S01]  /*94a0*/  LDL.LU R11, [R1] ;  /* 0x00000000010b7983 */ /* 0x000ea20000300800 */
[----:B------:R-:W-:-:S06]  /*94b0*/  ULDC.64 UR4, c[0x0][0x5c0] ;  /* 0x0001700000047ab9 */ /* 0x000fcc0000000a00 */
[----:B------:R-:W1:Y:S08]  /*94c0*/  LDC.64 R14, c[0x0][0x5b0] ;  /* 0x00016c00ff0e7b82 */ /* 0x000e700000000a00 */
[----:B------:R-:W3:Y:S01]  /*94d0*/  LDC.64 R12, c[0x0][0x5a8] ;  /* 0x00016a00ff0c7b82 */ /* 0x000ee20000000a00 */
[C---:B0-----:R-:W-:Y:S02]  /*94e0*/  IMAD R159, R22.reuse, UR10, RZ ;  /* 0x0000000a169f7c24 */ /* 0x041fe4000f8e02ff */
[----:B------:R-:W-:-:S04]  /*94f0*/  IMAD.WIDE.U32 R154, R22, UR43, R18 ;  /* 0x0000002b169a7c25 */ /* 0x000fc8000f8e0012 */
[----:B------:R-:W-:Y:S02]  /*9500*/  IMAD R159, R23, UR43, R159 ;  /* 0x0000002b179f7c24 */ /* 0x000fe4000f8e029f */
[----:B-1----:R-:W-:Y:S02]  /*9510*/  IMAD R158, R14, UR7, RZ ;  /* 0x000000070e9e7c24 */ /* 0x002fe4000f8e02ff */
[----:B------:R-:W-:Y:S02]  /*9520*/  IMAD.IADD R21, R155, 0x1, R159 ;  /* 0x000000019b157824 */ /* 0x000fe400078e029f */
[----:B------:R-:W-:Y:S02]  /*9530*/  IMAD.MOV.U32 R20, RZ, RZ, R154 ;  /* 0x000000ffff147224 */ /* 0x000fe400078e009a */
[C---:B------:R-:W-:Y:S02]  /*9540*/  IMAD R158, R3.reuse, R15, R158 ;  /* 0x0000000f039e7224 */ /* 0x040fe400078e029e */
[----:B------:R-:W-:-:S05]  /*9550*/  IMAD.WIDE.U32 R4, R3, R14, R20 ;  /* 0x0000000e03047225 */ /* 0x000fca00078e0014 */
[----:B------:R-:W-:Y:S02]  /*9560*/  IADD3 R5, R5, R158, RZ ;  /* 0x0000009e05057210 */ /* 0x000fe40007ffe0ff */
[----:B---3--:R-:W-:-:S04]  /*9570*/  LEA R8, P0, R4, R12, 0x1 ;  /* 0x0000000c04087211 */ /* 0x008fc800078008ff */
[----:B------:R-:W-:-:S05]  /*9580*/  LEA.HI.X R9, R4, R13, R5, 0x1, P0 ;  /* 0x0000000d04097211 */ /* 0x000fca00000f0c05 */
[----:B------:R-:W3:Y:S01]  /*9590*/  @P1 LDG.E.LTC128B.U16 R23, desc[UR36][R8.64] ;  /* 0x0000002408171981 */ /* 0x000ee2000c1e1520 */
[----:B------:R-:W-:Y:S01]  /*95a0*/  BSSY B1, `(.L_x_36) ;  /* 0x0000011000017945 */ /* 0x000fe20003800000 */
[----:B---3--:R-:W-:-:S04]  /*95b0*/  IMAD.U32 R4, R23, 0x10000, RZ ;  /* 0x0001000017047824 */ /* 0x008fc800078e00ff */
[----:B------:R-:W-:-:S04]  /*95c0*/  FMUL R4, R4, R16 ;  /* 0x0000001004047220 */ /* 0x000fc80000400000 */
[----:B--2---:R-:W-:Y:S01]  /*95d0*/  FFMA R7, R11, R2, R4 ;  /* 0x000000020b077223 */ /* 0x004fe20000000004 */
[----:B------:R-:W-:-:S04]  /*95e0*/  LEA R4, P0, R6, UR4, 0x1 ;  /* 0x0000000406047c11 */ /* 0x000fc8000f8008ff */
[----:B------:R-:W-:Y:S02]  /*95f0*/  LEA.HI.X R5, R6, UR5, R10, 0x1, P0 ;  /* 0x0000000506057c11 */ /* 0x000fe400080f0c0a */
[----:B------:R-:W-:-:S05]  /*9600*/  F2FP.BF16.F32.PACK_AB R6, RZ, R7 ;  /* 0x00000007ff06723e */ /* 0x000fca00000010ff */
[----:B------:R0:W-:Y:S02]  /*9610*/  @P1 STG.E.U16 desc[UR36][R4.64], R6 ;  /* 0x0000000604001986 */ /* 0x0001e4000c101524 */
[----:B0-----:R-:W-:-:S04]  /*9620*/  IMAD.WIDE.U32 R6, R3, R14, R18 ;  /* 0x0000000e03067225 */ /* 0x001fc800078e0012 */
[----:B------:R-:W-:Y:S02]  /*9630*/  IMAD.IADD R7, R158, 0x1, R7 ;  /* 0x000000019e077824 */ /* 0x000fe400078e0207 */
[----:B------:R-:W-:-:S04]  /*9640*/  IMAD.WIDE.U32 R6, R22, UR43, R6 ;  /* 0x0000002b16067c25 */ /* 0x000fc8000f8e0006 */
[----:B------:R-:W-:Y:S01]  /*9650*/  IMAD.IADD R7, R159, 0x1, R7 ;  /* 0x000000019f077824 */ /* 0x000fe200078e0207 */
[----:B------:R-:W-:-:S04]  /*9660*/  LEA R10, P0, R6, R12, 0x1 ;  /* 0x0000000c060a7211 */ /* 0x000fc800078008ff */
[----:B------:R-:W-:Y:S02]  /*9670*/  LEA.HI.X R11, R6, R13, R7, 0x1, P0 ;  /* 0x0000000d060b7211 */ /* 0x000fe400000f0c07 */
[----:B------:R-:W-:-:S13]  /*9680*/  ISETP.GT.AND P0, PT, R0, 0x1, P3 ;  /* 0x000000010000780c */ /* 0x000fda0001f04270 */
[----:B------:R-:W-:Y:S05]  /*9690*/  @!P0 BRA `(.L_x_37) ;  /* 0x0000000000048947 */ /* 0x000fea0003800000 */
[----:B------:R0:W5:Y:S02]  /*96a0*/  LDG.E.LTC128B.U16 R23, desc[UR36][R10.64+0x2] ;  /* 0x000002240a177981 */ /* 0x000164000c1e1520 */
.L_x_37:
[----:B------:R-:W-:Y:S05]  /*96b0*/  BSYNC B1 ;  /* 0x0000000000017941 */ /* 0x000fea0003800000 */
.L_x_36:
[----:B------:R-:W2:Y:S01]  /*96c0*/  LDL.LU R7, [R1+0x4] ;  /* 0x0000040001077983 */ /* 0x000ea20000300800 */
[----:B-----5:R-:W-:Y:S01]  /*96d0*/  SHF.L.U32 R6, R23, 0x10, RZ ;  /* 0x0000001017067819 */ /* 0x020fe200000006ff */
[C---:B------:R-:W-:Y:S01]  /*96e0*/  IMAD.SHL.U32 R156, R14.reuse, 0x8, RZ ;  /* 0x000000080e9c7824 */ /* 0x040fe200078e00ff */
[----:B------:R-:W-:Y:S01]  /*96f0*/  SHF.L.U64.HI R157, R14, 0x3, R15 ;  /* 0x000000030e9d7819 */ /* 0x000fe2000001020f */
[----:B------:R-:W3:Y:S02]  /*9700*/  LDL.LU R160, [R1+0x8] ;  /* 0x0000080001a07983 */ /* 0x000ee40000300800 */
[----:B------:R-:W-:-:S04]  /*9710*/  FMUL R6, R6, R16 ;  /* 0x0000001006067220 */ /* 0x000fc80000400000 */
[----:B--2---:R-:W-:-:S05]  /*9720*/  FFMA R6, R7, R2, R6 ;  /* 0x0000000207067223 */ /* 0x004fca0000000006 */
[----:B------:R-:W-:-:S05]  /*9730*/  F2FP.BF16.F32.PACK_AB R6, RZ, R6 ;  /* 0x00000006ff06723e */ /* 0x000fca00000010ff */
[----:B------:R1:W-:Y:S01]  /*9740*/  @P0 STG.E.U16 desc[UR36][R4.64+0x2], R6 ;  /* 0x0000020604000986 */ /* 0x0003e2000c101524 */
[----:B------:R-:W-:-:S04]  /*9750*/  ISETP.GT.AND P0, PT, R153, 0x8, PT ;  /* 0x000000089900780c */ /* 0x000fc80003f04270 */
[----:B------:R-:W-:Y:S01]  /*9760*/  ISETP.GT.AND P1, PT, R0, RZ, P0 ;  /* 0x000000ff0000720c */ /* 0x000fe20000724270 */
[----:B-1----:R-:W-:-:S04]  /*9770*/  IMAD.WIDE.U32 R6, R3, R14, R156 ;  /* 0x0000000e03067225 */ /* 0x002fc800078e009c */
[----:B------:R-:W-:Y:S01]  /*9780*/  IMAD.IADD R158, R158, 0x1, R7 ;  /* 0x000000019e9e7824 */ /* 0x000fe200078e0207 */
[----:B------:R-:W-:-:S05]  /*9790*/  IADD3 R7, P2, R154, R6, RZ ;  /* 0x000000069a077210 */ /* 0x000fca0007f5e0ff */
[----:B------:R-:W-:Y:S01]  /*97a0*/  IMAD.X R9, R158, 0x1, R21, P2 ;  /* 0x000000019e097824 */ /* 0x000fe200010e0615 */
[----:B------:R-:W-:-:S04]  /*97b0*/  LEA R8, P2, R7, R12, 0x1 ;  /* 0x0000000c07087211 */ /* 0x000fc800078408ff */
[----:B------:R-:W-:-:S05]  /*97c0*/  LEA.HI.X R9, R7, R13, R9, 0x1, P2 ;  /* 0x0000000d07097211 */ /* 0x000fca00010f0c09 */
[----:B------:R1:W2:Y:S01]  /*97d0*/  @P1 LDG.E.LTC128B.U16 R23, desc[UR36][R8.64] ;  /* 0x0000002408171981 */ /* 0x0002a2000c1e1520 */
[----:B------:R-:W-:Y:S01]  /*97e0*/  IADD3 R6, P2, R18, R6, RZ ;  /* 0x0000000612067210 */ /* 0x000fe20007f5e0ff */
[----:B------:R-:W-:Y:S01]  /*97f0*/  BSSY B1, `(.L_x_38) ;  /* 0x0000016000017945 */ /* 0x000fe20003800000 */
[----:B------:R-:W-:Y:S02]  /*9800*/  ISETP.GT.AND P4, PT, R0, 0x1, P0 ;  /* 0x000000010000780c */ /* 0x000fe40000784270 */
[----:B------:R-:W-:Y:S01]  /*9810*/  IADD3.X R7, R19, R158, RZ, P2, !PT ;  /* 0x0000009e13077210 */ /* 0x000fe200017fe4ff */
[----:B------:R-:W-:Y:S02]  /*9820*/  IMAD.U32 R158, RZ, RZ, UR9 ;  /* 0x00000009ff9e7e24 */ /* 0x000fe4000f8e00ff */
[----:B------:R-:W-:-:S04]  /*9830*/  IMAD.WIDE.U32 R6, R22, UR43, R6 ;  /* 0x0000002b16067c25 */ /* 0x000fc8000f8e0006 */
[----:B------:R-:W-:Y:S01]  /*9840*/  IMAD.IADD R7, R159, 0x1, R7 ;  /* 0x000000019f077824 */ /* 0x000fe200078e0207 */
[----:B-1----:R-:W-:-:S04]  /*9850*/  LEA R8, P2, R6, R12, 0x1 ;  /* 0x0000000c06087211 */ /* 0x002fc800078408ff */
[----:B------:R-:W-:Y:S01]  /*9860*/  LEA.HI.X R9, R6, R13, R7, 0x1, P2 ;  /* 0x0000000d06097211 */ /* 0x000fe200010f0c07 */
[----:B--2---:R-:W-:-:S04]  /*9870*/  IMAD.U32 R6, R23, 0x10000, RZ ;  /* 0x0001000017067824 */ /* 0x004fc800078e00ff */
[----:B------:R-:W-:-:S04]  /*9880*/  FMUL R6, R6, R16 ;  /* 0x0000001006067220 */ /* 0x000fc80000400000 */
[----:B---3--:R-:W-:Y:S01]  /*9890*/  FFMA R7, R160, R2, R6 ;  /* 0x00000002a0077223 */ /* 0x008fe20000000006 */
[----:B------:R-:W-:Y:S01]  /*98a0*/  IMAD.U32 R160, RZ, RZ, UR8 ;  /* 0x00000008ffa07e24 */ /* 0x000fe2000f8e00ff */
[----:B------:R-:W-:-:S03]  /*98b0*/  MOV R6, UR8 ;  /* 0x0000000800067c02 */ /* 0x000fc60008000f00 */
[----:B------:R-:W-:Y:S01]  /*98c0*/  IMAD.SHL.U32 R160, R160, 0x10, RZ ;  /* 0x00000010a0a07824 */ /* 0x000fe200078e00ff */
[----:B------:R-:W-:Y:S02]  /*98d0*/  SHF.L.U64.HI R158, R6, 0x4, R158 ;  /* 0x00000004069e7819 */ /* 0x000fe4000001029e */
[----:B------:R-:W-:Y:S02]  /*98e0*/  F2FP.BF16.F32.PACK_AB R7, RZ, R7 ;  /* 0x00000007ff07723e */ /* 0x000fe400000010ff */
[----:B------:R-:W-:Y:S02]  /*98f0*/  IADD3 R6, P2, R160, R4, RZ ;  /* 0x00000004a0067210 */ /* 0x000fe40007f5e0ff */
[----:B------:R-:W-:-:S03]  /*9900*/  PRMT R161, R7, 0x7610, R161 ;  /* 0x0000761007a17816 */ /* 0x000fc600000000a1 */
[----:B------:R-:W-:-:S05]  /*9910*/  IMAD.X R7, R158, 0x1, R5, P2 ;  /* 0x000000019e077824 */ /* 0x000fca00010e0605 */
[----:B------:R1:W-:Y:S01]  /*9920*/  @P1 STG.E.U16 desc[UR36][R6.64], R161 ;  /* 0x000000a106001986 */ /* 0x0003e2000c101524 */
[----:B------:R-:W-:Y:S05]  /*9930*/  @!P4 BRA `(.L_x_39) ;  /* 0x000000000004c947 */ /* 0x000fea0003800000 */
[----:B------:R2:W5:Y:S02]  /*9940*/  LDG.E.LTC128B.U16 R23, desc[UR36][R8.64+0x2] ;  /* 0x0000022408177981 */ /* 0x000564000c1e1520 */
.L_x_39:
[----:B------:R-:W-:Y:S05]  /*9950*/  BSYNC B1 ;  /* 0x0000000000017941 */ /* 0x000fea0003800000 */
.L_x_38:
[----:B------:R-:W3:Y:S01]  /*9960*/  LDL.LU R162, [R1+0xc] ;  /* 0x00000c0001a27983 */ /* 0x000ee20000300800 */
[----:B-1---5:R-:W-:Y:S01]  /*9970*/  SHF.L.U32 R161, R23, 0x10, RZ ;  /* 0x0000001017a17819 */ /* 0x022fe200000006ff */
[----:B------:R-:W-:Y:S01]  /*9980*/  BSSY B1, `(.L_x_40) ;  /* 0x0000008000017945 */ /* 0x000fe20003800000 */
[----:B------:R-:W-:-:S03]  /*9990*/  ISETP.GT.AND P1, PT, R0, 0x8, P3 ;  /* 0x000000080000780c */ /* 0x000fc60001f24270 */
[----:B------:R-:W-:-:S04]  /*99a0*/  FMUL R161, R161, R16 ;  /* 0x00000010a1a17220 */ /* 0x000fc80000400000 */
[----:B---3--:R-:W-:-:S05]  /*99b0*/  FFMA R161, R162, R2, R161 ;  /* 0x00000002a2a17223 */ /* 0x008fca00000000a1 */
[----:B------:R-:W-:-:S05]  /*99c0*/  F2FP.BF16.F32.PACK_AB R161, RZ, R161 ;  /* 0x000000a1ffa1723e */ /* 0x000fca00000010ff */
[----:B------:R1:W-:Y:S01]  /*99d0*/  @P4 STG.E.U16 desc[UR36][R6.64+0x2], R161 ;  /* 0x000002a106004986 */ /* 0x0003e2000c101524 */
[----:B------:R-:W-:Y:S05]  /*99e0*/  @!P1 BRA `(.L_x_41) ;  /* 0x0000000000049947 */ /* 0x000fea0003800000 */
[----:B------:R3:W5:Y:S02]  /*99f0*/  LDG.E.LTC128B.U16 R23, desc[UR36][R10.64+0x10] ;  /* 0x000010240a177981 */ /* 0x000764000c1e1520 */
.L_x_41:
[----:B------:R-:W-:Y:S05]  /*9a00*/  BSYNC B1 ;  /* 0x0000000000017941 */ /* 0x000fea0003800000 */
.L_x_40:
[----:B------:R-:W4:Y:S01]  /*9a10*/  LDL.LU R162, [R1+0x10] ;  /* 0x0000100001a27983 */ /* 0x000f220000300800 */
[----:B-1---5:R-:W-:Y:S01]  /*9a20*/  IMAD.U32 R161, R23, 0x10000, RZ ;  /* 0x0001000017a17824 */ /* 0x022fe200078e00ff */
[----:B------:R-:W-:Y:S01]  /*9a30*/  ISETP.GT.AND P2, PT, R0, 0x9, P3 ;  /* 0x000000090000780c */ /* 0x000fe20001f44270 */
[----:B------:R-:W-:Y:S02]  /*9a40*/  BSSY B1, `(.L_x_42) ;  /* 0x0000007000017945 */ /* 0x000fe40003800000 */
[----:B------:R-:W-:-:S04]  /*9a50*/  FMUL R161, R161, R16 ;  /* 0x00000010a1a17220 */ /* 0x000fc80000400000 */
[----:B----4-:R-:W-:-:S05]  /*9a60*/  FFMA R161, R162, R2, R161 ;  /* 0x00000002a2a17223 */ /* 0x010fca00000000a1 */
[----:B------:R-:W-:-:S05]  /*9a70*/  F2FP.BF16.F32.PACK_AB R161, RZ, R161 ;  /* 0x000000a1ffa1723e */ /* 0x000fca00000010ff */
[----:B------:R1:W-:Y:S01]  /*9a80*/  @P1 STG.E.U16 desc[UR36][R4.64+0x10], R161 ;  /* 0x000010a104001986 */ /* 0x0003e2000c101524 */
[----:B------:R-:W-:Y:S05]  /*9a90*/  @!P2 BRA `(.L_x_43) ;  /* 0x000000000004a947 */ /* 0x000fea0003800000 */
[----:B------:R4:W5:Y:S02]  /*9aa0*/  LDG.E.LTC128B.U16 R23, desc[UR36][R10.64+0x12] ;  /* 0x000012240a177981 */ /* 0x000964000c1e1520 */
.L_x_43:
[----:B------:R-:W-:Y:S05]  /*9ab0*/  BSYNC B1 ;  /* 0x0000000000017941 */ /* 0x000fea0003800000 */
.L_x_42:
[----:B------:R-:W2:Y:S01]  /*9ac0*/  LDL.LU R162, [R1+0x14] ;  /* 0x0000140001a27983 */ /* 0x000ea20000300800 */
[----:B-1---5:R-:W-:Y:S01]  /*9ad0*/  IMAD.U32 R161, R23, 0x10000, RZ ;  /* 0x0001000017a17824 */ /* 0x022fe200078e00ff */
[----:B------:R-:W-:Y:S01]  /*9ae0*/  ISETP.GT.AND P1, PT, R0, 0x8, P0 ;  /* 0x000000080000780c */ /* 0x000fe20000724270 */
[----:B------:R-:W-:Y:S02]  /*9af0*/  BSSY B1, `(.L_x_44) ;  /* 0x0000007000017945 */ /* 0x000fe40003800000 */
[----:B------:R-:W-:-:S04]  /*9b00*/  FMUL R161, R161, R16 ;  /* 0x00000010a1a17220 */ /* 0x000fc80000400000 */
[----:B--2---:R-:W-:-:S05]  /*9b10*/  FFMA R161, R162, R2, R161 ;  /* 0x00000002a2a17223 */ /* 0x004fca00000000a1 */
[----:B------:R-:W-:-:S05]  /*9b20*/  F2FP.BF16.F32.PACK_AB R161, RZ, R161 ;  /* 0x000000a1ffa1723e */ /* 0x000fca00000010ff */
[----:B------:R1:W-:Y:S01]  /*9b30*/  @P2 STG.E.U16 desc[UR36][R4.64+0x12], R161 ;  /* 0x000012a104002986 */ /* 0x0003e2000c101524 */
[----:B------:R-:W-:Y:S05]  /*9b40*/  @!P1 BRA `(.L_x_45) ;  /* 0x0000000000049947 */ /* 0x000fea0003800000 */
[----:B------:R2:W5:Y:S02]  /*9b50*/  LDG.E.LTC128B.U16 R23, desc[UR36][R8.64+0x10] ;  /* 0x0000102408177981 */ /* 0x000564000c1e1520 */
.L_x_45:
[----:B------:R-:W-:Y:S05]  /*9b60*/  BSYNC B1 ;  /* 0x0000000000017941 */ /* 0x000fea0003800000 */
.L_x_44:
[----:B------:R-:W3:Y:S01]  /*9b70*/  LDL.LU R162, [R1+0x18] ;  /* 0x0000180001a27983 */ /* 0x000ee20000300800 */
[----:B-1---5:R-:W-:Y:S01]  /*9b80*/  IMAD.U32 R161, R23, 0x10000, RZ ;  /* 0x0001000017a17824 */ /* 0x022fe200078e00ff */
[----:B------:R-:W-:Y:S01]  /*9b90*/  ISETP.GT.AND P2, PT, R0, 0x9, P0 ;  /* 0x000000090000780c */ /* 0x000fe20000744270 */
[----:B------:R-:W-:Y:S02]  /*9ba0*/  BSSY B1, `(.L_x_46) ;  /* 0x0000007000017945 */ /* 0x000fe40003800000 */
[----:B------:R-:W-:-:S04]  /*9bb0*/  FMUL R161, R161, R16 ;  /* 0x00000010a1a17220 */ /* 0x000fc80000400000 */
[----:B---3--:R-:W-:-:S05]  /*9bc0*/  FFMA R161, R162, R2, R161 ;  /* 0x00000002a2a17223 */ /* 0x008fca00000000a1 */
[----:B------:R-:W-:-:S05]  /*9bd0*/  F2FP.BF16.F32.PACK_AB R161, RZ, R161 ;  /* 0x000000a1ffa1723e */ /* 0x000fca00000010ff */
[----:B------:R1:W-:Y:S01]  /*9be0*/  @P1 STG.E.U16 desc[UR36][R6.64+0x10], R161 ;  /* 0x000010a106001986 */ /* 0x0003e2000c101524 */
[----:B------:R-:W-:Y:S05]  /*9bf0*/  @!P2 BRA `(.L_x_47) ;  /* 0x000000000004a947 */ /* 0x000fea0003800000 */
[----:B------:R3:W5:Y:S02]  /*9c00*/  LDG.E.LTC128B.U16 R23, desc[UR36][R8.64+0x12] ;  /* 0x0000122408177981 */ /* 0x000764000c1e1520 */
.L_x_47:
[----:B------:R-:W-:Y:S05]  /*9c10*/  BSYNC B1 ;  /* 0x0000000000017941 */ /* 0x000fea0003800000 */
.L_x_46:
[----:B------:R-:W2:Y:S01]  /*9c20*/  LDL.LU R162, [R1+0x1c] ;  /* 0x00001c0001a27983 */ /* 0x000ea20000300800 */
[----:B-1---5:R-:W-:Y:S01]  /*9c30*/  SHF.L.U32 R161, R23, 0x10, RZ ;  /* 0x0000001017a17819 */ /* 0x022fe200000006ff */
[----:B------:R-:W-:Y:S01]  /*9c40*/  BSSY B1, `(.L_x_48) ;  /* 0x0000008000017945 */ /* 0x000fe20003800000 */
[----:B------:R-:W-:-:S03]  /*9c50*/  ISETP.GT.AND P1, PT, R0, 0x10, P3 ;  /* 0x000000100000780c */ /* 0x000fc60001f24270 */
[----:B------:R-:W-:-:S04]  /*9c60*/  FMUL R161, R161, R16 ;  /* 0x00000010a1a17220 */ /* 0x000fc80000400000 */
[----:B--2---:R-:W-:-:S05]  /*9c70*/  FFMA R161, R162, R2, R161 ;  /* 0x00000002a2a17223 */ /* 0x004fca00000000a1 */
[----:B------:R-:W-:-:S05]  /*9c80*/  F2FP.BF16.F32.PACK_AB R161, RZ, R161 ;  /* 0x000000a1ffa1723e */ /* 0x000fca00000010ff */
[----:B------:R1:W-:Y:S01]  /*9c90*/  @P2 STG.E.U16 desc[UR36][R6.64+0x12], R161 ;  /* 0x000012a106002986 */ /* 0x0003e2000c101524 */
[----:B------:R-:W-:Y:S05]  /*9ca0*/  @!P1 BRA `(.L_x_49) ;  /* 0x0000000000049947 */ /* 0x000fea0003800000 */
[----:B------:R2:W5:Y:S02]  /*9cb0*/  LDG.E.LTC128B.U16 R23, desc[UR36][R10.64+0x20] ;  /* 0x000020240a177981 */ /* 0x000564000c1e1520 */
.L_x_49:
[----:B------:R-:W-:Y:S05]  /*9cc0*/  BSYNC B1 ;  /* 0x0000000000017941 */ /* 0x000fea0003800000 */
.L_x_48:
        /* <DEDUP_REMOVED lines=10> */
.L_x_51:
[----:B------:R-:W-:Y:S05]  /*9d70*/  BSYNC B1 ;  /* 0x0000000000017941 */ /* 0x000fea0003800000 */
.L_x_50:
        /* <DEDUP_REMOVED lines=10> */
.L_x_53:
[----:B------:R-:W-:Y:S05]  /*9e20*/  BSYNC B1 ;  /* 0x0000000000017941 */ /* 0x000fea0003800000 */
.L_x_52:
        /* <DEDUP_REMOVED lines=10> */
.L_x_55:
[----:B------:R-:W-:Y:S05]  /*9ed0*/  BSYNC B1 ;  /* 0x0000000000017941 */ /* 0x000fea0003800000 */
.L_x_54:
        /* <DEDUP_REMOVED lines=10> */
.L_x_57:
[----:B------:R-:W-:Y:S05]  /*9f80*/  BSYNC B1 ;  /* 0x0000000000017941 */ /* 0x000fea0003800000 */
.L_x_56:
        /* <DEDUP_REMOVED lines=10> */
.L_x_59:
[----:B------:R-:W-:Y:S05]  /*a030*/  BSYNC B1 ;  /* 0x0000000000017941 */ /* 0x000fea0003800000 */
.L_x_58:
        /* <DEDUP_REMOVED lines=10> */
.L_x_61:
[----:B------:R-:W-:Y:S05]  /*a0e0*/  BSYNC B1 ;  /* 0x0000000000017941 */ /* 0x000fea0003800000 */
.L_x_60:
        /* <DEDUP_REMOVED lines=10> */
.L_x_63:
[----:B------:R-:W-:Y:S05]  /*a190*/  BSYNC B1 ;  /* 0x0000000000017941 */ /* 0x000fea0003800000 */
.L_x_62:
        /* <DEDUP_REMOVED lines=10> */
.L_x_65:
[----:B------:R-:W-:Y:S05]  /*a240*/  BSYNC B1 ;  /* 0x0000000000017941 */ /* 0x000fea0003800000 */
.L_x_64:
        /* <DEDUP_REMOVED lines=10> */
.L_x_67:
[----:B------:R-:W-:Y:S05]  /*a2f0*/  BSYNC B1 ;  /* 0x0000000000017941 */ /* 0x000fea0003800000 */
.L_x_66:
        /* <DEDUP_REMOVED lines=10> */
.L_x_69:
[----:B------:R-:W-:Y:S05]  /*a3a0*/  BSYNC B1 ;  /* 0x0000000000017941 */ /* 0x000fea0003800000 */
.L_x_68:
        /* <DEDUP_REMOVED lines=10> */
.L_x_71:
[----:B------:R-:W-:Y:S05]  /*a450*/  BSYNC B1 ;  /* 0x0000000000017941 */ /* 0x000fea0003800000 */
.L_x_70:
        /* <DEDUP_REMOVED lines=10> */
.L_x_73:
[----:B------:R-:W-:Y:S05]  /*a500*/  BSYNC B1 ;  /* 0x0000000000017941 */ /* 0x000fea0003800000 */
.L_x_72:
        /* <DEDUP_REMOVED lines=10> */
.L_x_75:
[----:B------:R-:W-:Y:S05]  /*a5b0*/  BSYNC B1 ;  /* 0x0000000000017941 */ /* 0x000fea0003800000 */
.L_x_74:
        /* <DEDUP_REMOVED lines=10> */
.L_x_77:
[----:B------:R-:W-:Y:S05]  /*a660*/  BSYNC B1 ;  /* 0x0000000000017941 */ /* 0x000fea0003800000 */
.L_x_76:
        /* <DEDUP_REMOVED lines=10> */
.L_x_79:
[----:B------:R-:W-:Y:S05]  /*a710*/  BSYNC B1 ;  /* 0x0000000000017941 */ /* 0x000fea0003800000 */
.L_x_78:
        /* <DEDUP_REMOVED lines=10> */
.L_x_81:
[----:B------:R-:W-:Y:S05]  /*a7c0*/  BSYNC B1 ;  /* 0x0000000000017941 */ /* 0x000fea0003800000 */
.L_x_80:
        /* <DEDUP_REMOVED lines=10> */
.L_x_83:
[----:B------:R-:W-:Y:S05]  /*a870*/  BSYNC B1 ;  /* 0x0000000000017941 */ /* 0x000fea0003800000 */
.L_x_82:
        /* <DEDUP_REMOVED lines=10> */
.L_x_85:
[----:B------:R-:W-:Y:S05]  /*a920*/  BSYNC B1 ;  /* 0x0000000000017941 */ /* 0x000fea0003800000 */
.L_x_84:
        /* <DEDUP_REMOVED lines=10> */
.L_x_87:
[----:B------:R-:W-:Y:S05]  /*a9d0*/  BSYNC B1 ;  /* 0x0000000000017941 */ /* 0x000fea0003800000 */
.L_x_86:
        /* <DEDUP_REMOVED lines=10> */
.L_x_89:
[----:B------:R-:W-:Y:S05]  /*aa80*/  BSYNC B1 ;  /* 0x0000000000017941 */ /* 0x000fea0003800000 */
.L_x_88:
        /* <DEDUP_REMOVED lines=10> */
.L_x_91:
[----:B------:R-:W-:Y:S05]  /*ab30*/  BSYNC B1 ;  /* 0x0000000000017941 */ /* 0x000fea0003800000 */
.L_x_90:
        /* <DEDUP_REMOVED lines=10> */
.L_x_93:
[----:B------:R-:W-:Y:S05]  /*abe0*/  BSYNC B1 ;  /* 0x0000000000017941 */ /* 0x000fea0003800000 */
.L_x_92:
        /* <DEDUP_REMOVED lines=10> */
.L_x_95:
[----:B------:R-:W-:Y:S05]  /*ac90*/  BSYNC B1 ;  /* 0x0000000000017941 */ /* 0x000fea0003800000 */
.L_x_94:
        /* <DEDUP_REMOVED lines=10> */
.L_x_97:
[----:B------:R-:W-:Y:S05]  /*ad40*/  BSYNC B1 ;  /* 0x0000000000017941 */ /* 0x000fea0003800000 */
.L_x_96:
        /* <DEDUP_REMOVED lines=10> */
.L_x_99:
[----:B------:R-:W-:Y:S05]  /*adf0*/  BSYNC B1 ;  /* 0x0000000000017941 */ /* 0x000fea0003800000 */
.L_x_98:
        /* <DEDUP_REMOVED lines=10> */
.L_x_101:
[----:B------:R-:W-:Y:S05]  /*aea0*/  BSYNC B1 ;  /* 0x0000000000017941 */ /* 0x000fea0003800000 */
.L_x_100:
        /* <DEDUP_REMOVED lines=10> */
.L_x_103:
[----:B------:R-:W-:Y:S05]  /*af50*/  BSYNC B1 ;  /* 0x0000000000017941 */ /* 0x000fea0003800000 */
.L_x_102:
        /* <DEDUP_REMOVED lines=10> */
.L_x_105:
[----:B------:R-:W-:Y:S05]  /*b000*/  BSYNC B1 ;  /* 0x0000000000017941 */ /* 0x000fea0003800000 */
.L_x_104:
        /* <DEDUP_REMOVED lines=10> */
.L_x_107:
[----:B------:R-:W-:Y:S05]  /*b0b0*/  BSYNC B1 ;  /* 0x0000000000017941 */ /* 0x000fea0003800000 */
.L_x_106:
        /* <DEDUP_REMOVED lines=10> */
.L_x_109:
[----:B------:R-:W-:Y:S05]  /*b160*/  BSYNC B1 ;  /* 0x0000000000017941 */ /* 0x000fea0003800000 */
.L_x_108:
        /* <DEDUP_REMOVED lines=10> */
.L_x_111:
[----:B------:R-:W-:Y:S05]  /*b210*/  BSYNC B1 ;  /* 0x0000000000017941 */ /* 0x000fea0003800000 */
.L_x_110:
        /* <DEDUP_REMOVED lines=10> */
.L_x_113:
[----:B------:R-:W-:Y:S05]  /*b2c0*/  BSYNC B1 ;  /* 0x0000000000017941 */ /* 0x000fea0003800000 */
.L_x_112:
        /* <DEDUP_REMOVED lines=10> */
.L_x_115:
[----:B------:R-:W-:Y:S05]  /*b370*/  BSYNC B1 ;  /* 0x0000000000017941 */ /* 0x000fea0003800000 */
.L_x_114:
        /* <DEDUP_REMOVED lines=10> */
.L_x_117:
[----:B------:R-:W-:Y:S05]  /*b420*/  BSYNC B1 ;  /* 0x0000000000017941 */ /* 0x000fea0003800000 */
.L_x_116:
        /* <DEDUP_REMOVED lines=10> */
.L_x_119:
[----:B------:R-:W-:Y:S05]  /*b4d0*/  BSYNC B1 ;  /* 0x0000000000017941 */ /* 0x000fea0003800000 */
.L_x_118:
        /* <DEDUP_REMOVED lines=10> */
.L_x_121:
[----:B------:R-:W-:Y:S05]  /*b580*/  BSYNC B1 ;  /* 0x0000000000017941 */ /* 0x000fea0003800000 */
.L_x_120:
        /* <DEDUP_REMOVED lines=10> */
.L_x_123:
[----:B------:R-:W-:Y:S05]  /*b630*/  BSYNC B1 ;  /* 0x0000000000017941 */ /* 0x000fea0003800000 */
.L_x_122:
        /* <DEDUP_REMOVED lines=10> */
.L_x_125:
[----:B------:R-:W-:Y:S05]  /*b6e0*/  BSYNC B1 ;  /* 0x0000000000017941 */ /* 0x000fea0003800000 */
.L_x_124:
        /* <DEDUP_REMOVED lines=10> */
.L_x_127:
[----:B------:R-:W-:Y:S05]  /*b790*/  BSYNC B1 ;  /* 0x0000000000017941 */ /* 0x000fea0003800000 */
.L_x_126:
        /* <DEDUP_REMOVED lines=10> */
.L_x_129:
[----:B------:R-:W-:Y:S05]  /*b840*/  BSYNC B1 ;  /* 0x0000000000017941 */ /* 0x000fea0003800000 */
.L_x_128:
        /* <DEDUP_REMOVED lines=10> */
.L_x_131:
[----:B------:R-:W-:Y:S05]  /*b8f0*/  BSYNC B1 ;  /* 0x0000000000017941 */ /* 0x000fea0003800000 */
.L_x_130:
        /* <DEDUP_REMOVED lines=10> */
.L_x_133:
[----:B------:R-:W-:Y:S05]  /*b9a0*/  BSYNC B1 ;  /* 0x0000000000017941 */ /* 0x000fea0003800000 */
.L_x_132:
        /* <DEDUP_REMOVED lines=10> */
.L_x_135:
[----:B------:R-:W-:Y:S05]  /*ba50*/  BSYNC B1 ;  /* 0x0000000000017941 */ /* 0x000fea0003800000 */
.L_x_134:
        /* <DEDUP_REMOVED lines=10> */
.L_x_137:
[----:B------:R-:W-:Y:S05]  /*bb00*/  BSYNC B1 ;  /* 0x0000000000017941 */ /* 0x000fea0003800000 */
.L_x_136:
        /* <DEDUP_REMOVED lines=10> */
.L_x_139:
[----:B------:R-:W-:Y:S05]  /*bbb0*/  BSYNC B1 ;  /* 0x0000000000017941 */ /* 0x000fea0003800000 */
.L_x_138:
        /* <DEDUP_REMOVED lines=10> */
.L_x_141:
[----:B------:R-:W-:Y:S05]  /*bc60*/  BSYNC B1 ;  /* 0x0000000000017941 */ /* 0x000fea0003800000 */
.L_x_140:
        /* <DEDUP_REMOVED lines=10> */
.L_x_143:
[----:B------:R-:W-:Y:S05]  /*bd10*/  BSYNC B1 ;  /* 0x0000000000017941 */ /* 0x000fea0003800000 */
.L_x_142:
        /* <DEDUP_REMOVED lines=10> */
.L_x_145:
[----:B------:R-:W-:Y:S05]  /*bdc0*/  BSYNC B1 ;  /* 0x0000000000017941 */ /* 0x000fea0003800000 */
.L_x_144:
        /* <DEDUP_REMOVED lines=10> */
.L_x_147:
[----:B------:R-:W-:Y:S05]  /*be70*/  BSYNC B1 ;  /* 0x0000000000017941 */ /* 0x000fea0003800000 */
.L_x_146:
        /* <DEDUP_REMOVED lines=10> */
.L_x_149:
[----:B------:R-:W-:Y:S05]  /*bf20*/  BSYNC B1 ;  /* 0x0000000000017941 */ /* 0x000fea0003800000 */
.L_x_148:
        /* <DEDUP_REMOVED lines=10> */
.L_x_151:
[----:B------:R-:W-:Y:S05]  /*bfd0*/  BSYNC B1 ;  /* 0x0000000000017941 */ /* 0x000fea0003800000 */
.L_x_150:
        /* <DEDUP_REMOVED lines=10> */
.L_x_153:
[----:B------:R-:W-:Y:S05]  /*c080*/  BSYNC B1 ;  /* 0x0000000000017941 */ /* 0x000fea0003800000 */
.L_x_152:
        /* <DEDUP_REMOVED lines=10> */
.L_x_155:
[----:B------:R-:W-:Y:S05]  /*c130*/  BSYNC B1 ;  /* 0x0000000000017941 */ /* 0x000fea0003800000 */
.L_x_154:
        /* <DEDUP_REMOVED lines=10> */
.L_x_157:
[----:B------:R-:W-:Y:S05]  /*c1e0*/  BSYNC B1 ;  /* 0x0000000000017941 */ /* 0x000fea0003800000 */
.L_x_156:
        /* <DEDUP_REMOVED lines=10> */
.L_x_159:
[----:B------:R-:W-:Y:S05]  /*c290*/  BSYNC B1 ;  /* 0x0000000000017941 */ /* 0x000fea0003800000 */
.L_x_158:
        /* <DEDUP_REMOVED lines=10> */
.L_x_161:
[----:B------:R-:W-:Y:S05]  /*c340*/  BSYNC B1 ;  /* 0x0000000000017941 */ /* 0x000fea0003800000 */
.L_x_160:
        /* <DEDUP_REMOVED lines=10> */
.L_x_163:
[----:B------:R-:W-:Y:S05]  /*c3f0*/  BSYNC B1 ;  /* 0x0000000000017941 */ /* 0x000fea0003800000 */
.L_x_162:
        /* <DEDUP_REMOVED lines=10> */
.L_x_165:
[----:B------:R-:W-:Y:S05]  /*c4a0*/  BSYNC B1 ;  /* 0x0000000000017941 */ /* 0x000fea0003800000 */
.L_x_164:
        /* <DEDUP_REMOVED lines=10> */
.L_x_167:
[----:B------:R-:W-:Y:S05]  /*c550*/  BSYNC B1 ;  /* 0x0000000000017941 */ /* 0x000fea0003800000 */
.L_x_166:
        /* <DEDUP_REMOVED lines=10> */
.L_x_169:
[----:B------:R-:W-:Y:S05]  /*c600*/  BSYNC B1 ;  /* 0x0000000000017941 */ /* 0x000fea0003800000 */
.L_x_168:
        /* <DEDUP_REMOVED lines=10> */
.L_x_171:
[----:B------:R-:W-:Y:S05]  /*c6b0*/  BSYNC B1 ;  /* 0x0000000000017941 */ /* 0x000fea0003800000 */
.L_x_170:
        /* <DEDUP_REMOVED lines=10> */
.L_x_173:
[----:B------:R-:W-:Y:S05]  /*c760*/  BSYNC B1 ;  /* 0x0000000000017941 */ /* 0x000fea0003800000 */
.L_x_172:
        /* <DEDUP_REMOVED lines=10> */
.L_x_175:
[----:B------:R-:W-:Y:S05]  /*c810*/  BSYNC B1 ;  /* 0x0000000000017941 */ /* 0x000fea0003800000 */
.L_x_174:
        /* <DEDUP_REMOVED lines=10> */
.L_x_177:
[----:B------:R-:W-:Y:S05]  /*c8c0*/  BSYNC B1 ;  /* 0x0000000000017941 */ /* 0x000fea0003800000 */
.L_x_176:
        /* <DEDUP_REMOVED lines=10> */
.L_x_179:
[----:B------:R-:W-:Y:S05]  /*c970*/  BSYNC B1 ;  /* 0x0000000000017941 */ /* 0x000fea0003800000 */
.L_x_178:
        /* <DEDUP_REMOVED lines=10> */
.L_x_181:
[----:B------:R-:W-:Y:S05]  /*ca20*/  BSYNC B1 ;  /* 0x0000000000017941 */ /* 0x000fea0003800000 */
.L_x_180:
        /* <DEDUP_REMOVED lines=10> */
.L_x_183:
[----:B------:R-:W-:Y:S05]  /*cad0*/  BSYNC B1 ;  /* 0x0000000000017941 */ /* 0x000fea0003800000 */
.L_x_182:
        /* <DEDUP_REMOVED lines=10> */
.L_x_185:
[----:B------:R-:W-:Y:S05]  /*cb80*/  BSYNC B1 ;  /* 0x0000000000017941 */ /* 0x000fea0003800000 */
.L_x_184:
        /* <DEDUP_REMOVED lines=10> */
.L_x_187:
[----:B------:R-:W-:Y:S05]  /*cc30*/  BSYNC B1 ;  /* 0x0000000000017941 */ /* 0x000fea0003800000 */
.L_x_186:
        /* <DEDUP_REMOVED lines=10> */
.L_x_189:
[----:B------:R-:W-:Y:S05]  /*cce0*/  BSYNC B1 ;  /* 0x0000000000017941 */ /* 0x000fea0003800000 */
.L_x_188:
        /* <DEDUP_REMOVED lines=10> */
.L_x_191:
[----:B------:R-:W-:Y:S05]  /*cd90*/  BSYNC B1 ;  /* 0x0000000000017941 */ /* 0x000fea0003800000 */
.L_x_190:
        /* <DEDUP_REMOVED lines=10> */
.L_x_193:
[----:B------:R-:W-:Y:S05]  /*ce40*/  BSYNC B1 ;  /* 0x0000000000017941 */ /* 0x000fea0003800000 */
.L_x_192:
        /* <DEDUP_REMOVED lines=10> */
.L_x_195:
[----:B------:R-:W-:Y:S05]  /*cef0*/  BSYNC B1 ;  /* 0x0000000000017941 */ /* 0x000fea0003800000 */
.L_x_194:
        /* <DEDUP_REMOVED lines=10> */
.L_x_197:
[----:B------:R-:W-:Y:S05]  /*cfa0*/  BSYNC B1 ;  /* 0x0000000000017941 */ /* 0x000fea0003800000 */
.L_x_196:
        /* <DEDUP_REMOVED lines=10> */
.L_x_199:
[----:B------:R-:W-:Y:S05]  /*d050*/  BSYNC B1 ;  /* 0x0000000000017941 */ /* 0x000fea0003800000 */
.L_x_198:
        /* <DEDUP_REMOVED lines=10> */
.L_x_201:
[----:B------:R-:W-:Y:S05]  /*d100*/  BSYNC B1 ;  /* 0x0000000000017941 */ /* 0x000fea0003800000 */
.L_x_200:
        /* <DEDUP_REMOVED lines=10> */
.L_x_203:
[----:B------:R-:W-:Y:S05]  /*d1b0*/  BSYNC B1 ;  /* 0x0000000000017941 */ /* 0x000fea0003800000 */
.L_x_202:
        /* <DEDUP_REMOVED lines=10> */
.L_x_205:
[----:B------:R-:W-:Y:S05]  /*d260*/  BSYNC B1 ;  /* 0x0000000000017941 */ /* 0x000fea0003800000 */
.L_x_204:
        /* <DEDUP_REMOVED lines=10> */
.L_x_207:
[----:B------:R-:W-:Y:S05]  /*d310*/  BSYNC B1 ;  /* 0x0000000000017941 */ /* 0x000fea0003800000 */
.L_x_206:
        /* <DEDUP_REMOVED lines=10> */
.L_x_209:
[----:B------:R-:W-:Y:S05]  /*d3c0*/  BSYNC B1 ;  /* 0x0000000000017941 */ /* 0x000fea0003800000 */
.L_x_208:
        /* <DEDUP_REMOVED lines=10> */
.L_x_211:
[----:B------:R-:W-:Y:S05]  /*d470*/  BSYNC B1 ;  /* 0x0000000000017941 */ /* 0x000fea0003800000 */
.L_x_210:
        /* <DEDUP_REMOVED lines=10> */
.L_x_213:
[----:B------:R-:W-:Y:S05]  /*d520*/  BSYNC B1 ;  /* 0x0000000000017941 */ /* 0x000fea0003800000 */
.L_x_212:
        /* <DEDUP_REMOVED lines=10> */
.L_x_215:
[----:B------:R-:W-:Y:S05]  /*d5d0*/  BSYNC B1 ;  /* 0x0000000000017941 */ /* 0x000fea0003800000 */
.L_x_214:
        /* <DEDUP_REMOVED lines=10> */
.L_x_217:
[----:B------:R-:W-:Y:S05]  /*d680*/  BSYNC B1 ;  /* 0x0000000000017941 */ /* 0x000fea0003800000 */
.L_x_216:
        /* <DEDUP_REMOVED lines=10> */
.L_x_219:
[----:B------:R-:W-:Y:S05]  /*d730*/  BSYNC B1 ;  /* 0x0000000000017941 */ /* 0x000fea0003800000 */
.L_x_218:
        /* <DEDUP_REMOVED lines=10> */
.L_x_221:
[----:B------:R-:W-:Y:S05]  /*d7e0*/  BSYNC B1 ;  /* 0x0000000000017941 */ /* 0x000fea0003800000 */
.L_x_220:
        /* <DEDUP_REMOVED lines=10> */
.L_x_223:
[----:B------:R-:W-:Y:S05]  /*d890*/  BSYNC B1 ;  /* 0x0000000000017941 */ /* 0x000fea0003800000 */
.L_x_222:
        /* <DEDUP_REMOVED lines=10> */
.L_x_225:
[----:B------:R-:W-:Y:S05]  /*d940*/  BSYNC B1 ;  /* 0x0000000000017941 */ /* 0x000fea0003800000 */
.L_x_224:
        /* <DEDUP_REMOVED lines=10> */
.L_x_227:
[----:B------:R-:W-:Y:S05]  /*d9f0*/  BSYNC B1 ;  /* 0x0000000000017941 */ /* 0x000fea0003800000 */
.L_x_226:
        /* <DEDUP_REMOVED lines=10> */
.L_x_229:
[----:B------:R-:W-:Y:S05]  /*daa0*/  BSYNC B1 ;  /* 0x0000000000017941 */ /* 0x000fea0003800000 */
.L_x_228:
        /* <DEDUP_REMOVED lines=10> */
.L_x_231:
[----:B------:R-:W-:Y:S05]  /*db50*/  BSYNC B1 ;  /* 0x0000000000017941 */ /* 0x000fea0003800000 */
.L_x_230:
        /* <DEDUP_REMOVED lines=10> */
.L_x_233:
[----:B------:R-:W-:Y:S05]  /*dc00*/  BSYNC B1 ;  /* 0x0000000000017941 */ /* 0x000fea0003800000 */
.L_x_232:
        /* <DEDUP_REMOVED lines=10> */
.L_x_235:
[----:B------:R-:W-:Y:S05]  /*dcb0*/  BSYNC B1 ;  /* 0x0000000000017941 */ /* 0x000fea0003800000 */
.L_x_234:
        /* <DEDUP_REMOVED lines=10> */
.L_x_237:
[----:B------:R-:W-:Y:S05]  /*dd60*/  BSYNC B1 ;  /* 0x0000000000017941 */ /* 0x000fea0003800000 */
.L_x_236:
        /* <DEDUP_REMOVED lines=10> */
.L_x_239:
[----:B------:R-:W-:Y:S05]  /*de10*/  BSYNC B1 ;  /* 0x0000000000017941 */ /* 0x000fea0003800000 */
.L_x_238:
        /* <DEDUP_REMOVED lines=10> */
.L_x_241:
[----:B------:R-:W-:Y:S05]  /*dec0*/  BSYNC B1 ;  /* 0x0000000000017941 */ /* 0x000fea0003800000 */
.L_x_240:
        /* <DEDUP_REMOVED lines=10> */
.L_x_243:
[----:B------:R-:W-:Y:S05]  /*df70*/  BSYNC B1 ;  /* 0x0000000000017941 */ /* 0x000fea0003800000 */
.L_x_242:
        /* <DEDUP_REMOVED lines=10> */
.L_x_245:
[----:B------:R-:W-:Y:S05]  /*e020*/  BSYNC B1 ;  /* 0x0000000000017941 */ /* 0x000fea0003800000 */
.L_x_244:
        /* <DEDUP_REMOVED lines=10> */
.L_x_247:
[----:B------:R-:W-:Y:S05]  /*e0d0*/  BSYNC B1 ;  /* 0x0000000000017941 */ /* 0x000fea0003800000 */
.L_x_246:
        /* <DEDUP_REMOVED lines=10> */
.L_x_249:
[----:B------:R-:W-:Y:S05]  /*e180*/  BSYNC B1 ;  /* 0x0000000000017941 */ /* 0x000fea0003800000 */
.L_x_248:
        /* <DEDUP_REMOVED lines=10> */
.L_x_251:
[----:B------:R-:W-:Y:S05]  /*e230*/  BSYNC B1 ;  /* 0x0000000000017941 */ /* 0x000fea0003800000 */
.L_x_250:
        /* <DEDUP_REMOVED lines=10> */
.L_x_253:
[----:B------:R-:W-:Y:S05]  /*e2e0*/  BSYNC B1 ;  /* 0x0000000000017941 */ /* 0x000fea0003800000 */
.L_x_252:
        /* <DEDUP_REMOVED lines=10> */
.L_x_255:
[----:B------:R-:W-:Y:S05]  /*e390*/  BSYNC B1 ;  /* 0x0000000000017941 */ /* 0x000fea0003800000 */
.L_x_254:
        /* <DEDUP_REMOVED lines=10> */
.L_x_257:
[----:B------:R-:W-:Y:S05]  /*e440*/  BSYNC B1 ;  /* 0x0000000000017941 */ /* 0x000fea0003800000 */
.L_x_256:
        /* <DEDUP_REMOVED lines=10> */
.L_x_259:
[----:B------:R-:W-:Y:S05]  /*e4f0*/  BSYNC B1 ;  /* 0x0000000000017941 */ /* 0x000fea0003800000 */
.L_x_258:
        /* <DEDUP_REMOVED lines=10> */
.L_x_261:
[----:B------:R-:W-:Y:S05]  /*e5a0*/  BSYNC B1 ;  /* 0x0000000000017941 */ /* 0x000fea0003800000 */
.L_x_260:
        /* <DEDUP_REMOVED lines=10> */
.L_x_263:
[----:B------:R-:W-:Y:S05]  /*e650*/  BSYNC B1 ;  /* 0x0000000000017941 */ /* 0x000fea0003800000 */
.L_x_262:
        /* <DEDUP_REMOVED lines=10> */
.L_x_265:
[----:B------:R-:W-:Y:S05]  /*e700*/  BSYNC B1 ;  /* 0x0000000000017941 */ /* 0x000fea0003800000 */
.L_x_264:
        /* <DEDUP_REMOVED lines=10> */
.L_x_267:
[----:B------:R-:W-:Y:S05]  /*e7b0*/  BSYNC B1 ;  /* 0x0000000000017941 */ /* 0x000fea0003800000 */
.L_x_266:
        /* <DEDUP_REMOVED lines=10> */
.L_x_269:
[----:B------:R-:W-:Y:S05]  /*e860*/  BSYNC B1 ;  /* 0x0000000000017941 */ /* 0x000fea0003800000 */
.L_x_268:
        /* <DEDUP_REMOVED lines=10> */
.L_x_271:
[----:B------:R-:W-:Y:S05]  /*e910*/  BSYNC B1 ;  /* 0x0000000000017941 */ /* 0x000fea0003800000 */
.L_x_270:
        /* <DEDUP_REMOVED lines=10> */
.L_x_273:
[----:B------:R-:W-:Y:S05]  /*e9c0*/  BSYNC B1 ;  /* 0x0000000000017941 */ /* 0x000fea0003800000 */
.L_x_272:
        /* <DEDUP_REMOVED lines=10> */
.L_x_275:
[----:B------:R-:W-:Y:S05]  /*ea70*/  BSYNC B1 ;  /* 0x0000000000017941 */ /* 0x000fea0003800000 */
.L_x_274:
        /* <DEDUP_REMOVED lines=10> */
.L_x_277:
[----:B------:R-:W-:Y:S05]  /*eb20*/  BSYNC B1 ;  /* 0x0000000000017941 */ /* 0x000fea0003800000 */
.L_x_276:
        /* <DEDUP_REMOVED lines=10> */
.L_x_279:
[----:B------:R-:W-:Y:S05]  /*ebd0*/  BSYNC B1 ;  /* 0x0000000000017941 */ /* 0x000fea0003800000 */
.L_x_278:
        /* <DEDUP_REMOVED lines=10> */
.L_x_281:
[----:B------:R-:W-:Y:S05]  /*ec80*/  BSYNC B1 ;  /* 0x0000000000017941 */ /* 0x000fea0003800000 */
.L_x_280:
        /* <DEDUP_REMOVED lines=10> */
.L_x_283:
[----:B------:R-:W-:Y:S05]  /*ed30*/  BSYNC B1 ;  /* 0x0000000000017941 */ /* 0x000fea0003800000 */
.L_x_282:
[----:B0-234-:R-:W2:Y:S01]  /*ed40*/  LDL.LU R10, [R1+0x1f4] ;  /* 0x0001f400010a7983 */ /* 0x01dea20000300800 */
[----:B-----5:R-:W-:Y:S01]  /*ed50*/  IMAD.U32 R11, R23, 0x10000, RZ ;  /* 0x00010000170b7824 */ /* 0x020fe200078e00ff */
        /* <DEDUP_REMOVED lines=8> */
.L_x_285:
[----:B------:R-:W-:Y:S05]  /*ede0*/  BSYNC B1 ;  /* 0x0000000000017941 */ /* 0x000fea0003800000 */
.L_x_284:
[----:B------:R-:W3:Y:S01]  /*edf0*/  LDL.LU R10, [R1+0x1f8] ;  /* 0x0001f800010a7983 */ /* 0x000ee20000300800 */
[----:B0----5:R-:W-:Y:S01]  /*ee00*/  IMAD.U32 R11, R23, 0x10000, RZ ;  /* 0x00010000170b7824 */ /* 0x021fe200078e00ff */
[----:B------:R-:W-:Y:S01]  /*ee10*/  ISETP.GT.AND P1, PT, R0, 0xf9, P0 ;  /* 0x000000f90000780c */ /* 0x000fe20000724270 */
[----:B------:R-:W-:Y:S01]  /*ee20*/  BSSY B1, `(.L_x_286) ;  /* 0x000000a000017945 */ /* 0x000fe20003800000 */
[----:B------:R-:W-:Y:S01]  /*ee30*/  IADD3 R169, P0, R3, 0x80, RZ ;  /* 0x0000008003a97810 */ /* 0x000fe20007f1e0ff */
[----:B------:R-:W-:-:S04]  /*ee40*/  FMUL R11, R11, R16 ;  /* 0x000000100b0b7220 */ /* 0x000fc80000400000 */
[----:B---3--:R-:W-:-:S05]  /*ee50*/  FFMA R11, R10, R2, R11 ;  /* 0x000000020a0b7223 */ /* 0x008fca000000000b */
[----:B------:R-:W-:-:S04]  /*ee60*/  F2FP.BF16.F32.PACK_AB R11, RZ, R11 ;  /* 0x0000000bff0b723e */ /* 0x000fc800000010ff */
[----:B------:R-:W-:Y:S02]  /*ee70*/  PRMT R3, R11, 0x7610, R3 ;  /* 0x000076100b037816 */ /* 0x000fe40000000003 */
[----:B------:R-:W-:-:S03]  /*ee80*/  IADD3.X R11, RZ, UR7, RZ, P0, !PT ;  /* 0x00000007ff0b7c10 */ /* 0x000fc600087fe4ff */
[----:B------:R0:W-:Y:S01]  /*ee90*/  @P2 STG.E.U16 desc[UR36][R6.64+0x1f0], R3 ;  /* 0x0001f00306002986 */ /* 0x0001e2000c101524 */
[----:B------:R-:W-:Y:S05]  /*eea0*/  @!P1 BRA `(.L_x_287) ;  /* 0x0000000000049947 */ /* 0x000fea0003800000 */
[----:B------:R3:W5:Y:S02]  /*eeb0*/  LDG.E.LTC128B.U16 R23, desc[UR36][R8.64+0x1f2] ;  /* 0x0001f22408177981 */ /* 0x000764000c1e1520 */
.L_x_287:
[----:B------:R-:W-:Y:S05]  /*eec0*/  BSYNC B1 ;  /* 0x0000000000017941 */ /* 0x000fea0003800000 */
.L_x_286:
[----:B------:R-:W4:Y:S01]  /*eed0*/  LDL.LU R10, [R1+0x1fc] ;  /* 0x0001fc00010a7983 */ /* 0x000f220000300800 */
[----:B0----5:R-:W-:Y:S01]  /*eee0*/  IMAD.U32 R3, R23, 0x10000, RZ ;  /* 0x0001000017037824 */ /* 0x021fe200078e00ff */
[----:B------:R-:W-:Y:S01]  /*eef0*/  ISETP.GT.AND P0, PT, R153, 0x80, PT ;  /* 0x000000809900780c */ /* 0x000fe20003f04270 */
[----:B--23--:R-:W-:Y:S02]  /*ef00*/  IMAD R8, R11, R14, RZ ;  /* 0x0000000e0b087224 */ /* 0x00cfe400078e02ff */
[----:B------:R-:W-:Y:S01]  /*ef10*/  FMUL R3, R3, R16 ;  /* 0x0000001003037220 */ /* 0x000fe20000400000 */
[----:B------:R-:W-:Y:S01]  /*ef20*/  ISETP.GT.AND P4, PT, R0, RZ, P0 ;  /* 0x000000ff0000720c */ /* 0x000fe20000784270 */
[C---:B------:R-:W-:Y:S02]  /*ef30*/  IMAD R167, R169.reuse, R15, R8 ;  /* 0x0000000fa9a77224 */ /* 0x040fe400078e0208 */
[----:B------:R-:W-:-:S04]  /*ef40*/  IMAD.WIDE.U32 R8, R169, R14, R20 ;  /* 0x0000000ea9087225 */ /* 0x000fc800078e0014 */
[----:B------:R-:W-:Y:S02]  /*ef50*/  IMAD.IADD R9, R9, 0x1, R167 ;  /* 0x0000000109097824 */ /* 0x000fe400078e02a7 */
[----:B----4-:R-:W-:Y:S01]  /*ef60*/  FFMA R3, R10, R2, R3 ;  /* 0x000000020a037223 */ /* 0x010fe20000000003 */
[----:B------:R-:W-:-:S04]  /*ef70*/  LEA R10, P2, R8, R12, 0x1 ;  /* 0x0000000c080a7211 */ /* 0x000fc800078408ff */
[----:B------:R-:W-:Y:S02]  /*ef80*/  F2FP.BF16.F32.PACK_AB R3, RZ, R3 ;  /* 0x00000003ff03723e */ /* 0x000fe400000010ff */
[--C-:B------:R-:W-:Y:S02]  /*ef90*/  LEA.HI.X R11, R8, R13, R9.reuse, 0x1, P2 ;  /* 0x0000000d080b7211 */ /* 0x100fe400010f0c09 */
[----:B------:R-:W-:-:S05]  /*efa0*/  PRMT R9, R3, 0x7610, R9 ;  /* 0x0000761003097816 */ /* 0x000fca0000000009 */
[----:B------:R0:W-:Y:S04]  /*efb0*/  @P1 STG.E.U16 desc[UR36][R6.64+0x1f2], R9 ;  /* 0x0001f20906001986 */ /* 0x0001e8000c101524 */
[----:B------:R-:W2:Y:S01]  /*efc0*/  @P4 LDG.E.LTC128B.U16 R23, desc[UR36][R10.64] ;  /* 0x000000240a174981 */ /* 0x000ea2000c1e1520 */
[----:B-1----:R-:W-:Y:S01]  /*efd0*/  IMAD.U32 R161, RZ, RZ, UR8 ;  /* 0x00000008ffa17e24 */ /* 0x002fe2000f8e00ff */
[----:B------:R-:W-:Y:S01]  /*efe0*/  ISETP.GT.AND P2, PT, R0, 0x1, P0 ;  /* 0x000000010000780c */ /* 0x000fe20000744270 */
[----:B------:R-:W-:Y:S01]  /*eff0*/  IMAD.U32 R165, RZ, RZ, UR8 ;  /* 0x00000008ffa57e24 */ /* 0x000fe2000f8e00ff */
[----:B------:R-:W-:Y:S01]  /*f000*/  BSSY B1, `(.L_x_288) ;  /* 0x0000013000017945 */ /* 0x000fe20003800000 */
[----:B------:R-:W-:Y:S01]  /*f010*/  IMAD.U32 R164, RZ, RZ, UR9 ;  /* 0x00000009ffa47e24 */ /* 0x000fe2000f8e00ff */
[----:B------:R-:W-:Y:S01]  /*f020*/  SHF.L.U32 R161, R161, 0x8, RZ ;  /* 0x00000008a1a17819 */ /* 0x000fe200000006ff */
[----:B0-----:R-:W-:-:S03]  /*f030*/  IMAD.WIDE.U32 R8, R169, R14, R18 ;  /* 0x0000000ea9087225 */ /* 0x001fc600078e0012 */
[----:B------:R-:W-:Y:S01]  /*f040*/  SHF.L.U64.HI R165, R165, 0x8, R164 ;  /* 0x00000008a5a57819 */ /* 0x000fe200000102a4 */
[----:B------:R-:W-:Y:S02]  /*f050*/  IMAD.IADD R9, R167, 0x1, R9 ;  /* 0x00000001a7097824 */ /* 0x000fe400078e0209 */
[----:B------:R-:W-:Y:S01]  /*f060*/  IMAD.WIDE.U32 R162, R22, UR43, R8 ;  /* 0x0000002b16a27c25 */ /* 0x000fe2000f8e0008 */
[----:B------:R-:W-:-:S03]  /*f070*/  IADD3 R8, P1, R161, R4, RZ ;  /* 0x00000004a1087210 */ /* 0x000fc60007f3e0ff */
[----:B------:R-:W-:Y:S01]  /*f080*/  IMAD.IADD R7, R159, 0x1, R163 ;  /* 0x000000019f077824 */ /* 0x000fe200078e02a3 */
[----:B------:R-:W-:Y:S01]  /*f090*/  LEA R6, P3, R162, R12, 0x1 ;  /* 0x0000000ca2067211 */ /* 0x000fe200078608ff */
[----:B------:R-:W-:-:S03]  /*f0a0*/  IMAD.X R9, R165, 0x1, R5, P1 ;  /* 0x00000001a5097824 */ /* 0x000fc600008e0605 */
[----:B------:R-:W-:Y:S02]  /*f0b0*/  LEA.HI.X R7, R162, R13, R7, 0x1, P3 ;  /* 0x0000000da2077211 */ /* 0x000fe400018f0c07 */
[----:B--2---:R-:W-:-:S05]  /*f0c0*/  SHF.L.U32 R3, R23, 0x10, RZ ;  /* 0x0000001017037819 */ /* 0x004fca00000006ff */
[----:B------:R-:W-:-:S04]  /*f0d0*/  FMUL R3, R3, R16 ;  /* 0x0000001003037220 */ /* 0x000fc80000400000 */
[----:B------:R-:W-:-:S05]  /*f0e0*/  FFMA R3, R24, R2, R3 ;  /* 0x0000000218037223 */ /* 0x000fca0000000003 */
[----:B------:R-:W-:-:S05]  /*f0f0*/  F2FP.BF16.F32.PACK_AB R3, RZ, R3 ;  /* 0x00000003ff03723e */ /* 0x000fca00000010ff */
[----:B------:R0:W-:Y:S01]  /*f100*/  @P4 STG.E.U16 desc[UR36][R8.64], R3 ;  /* 0x0000000308004986 */ /* 0x0001e2000c101524 */
[----:B------:R-:W-:Y:S05]  /*f110*/  @!P2 BRA `(.L_x_289) ;  /* 0x000000000004a947 */ /* 0x000fea0003800000 */
[----:B------:R1:W5:Y:S02]  /*f120*/  LDG.E.LTC128B.U16 R23, desc[UR36][R6.64+0x2] ;  /* 0x0000022406177981 */ /* 0x000364000c1e1520 */
.L_x_289:
[----:B------:R-:W-:Y:S05]  /*f130*/  BSYNC B1 ;  /* 0x0000000000017941 */ /* 0x000fea0003800000 */
.L_x_288:
[----:B0----5:R-:W-:Y:S01]  /*f140*/  IMAD.U32 R3, R23, 0x10000, RZ ;  /* 0x0001000017037824 */ /* 0x021fe200078e00ff */
[----:B------:R-:W-:Y:S01]  /*f150*/  ISETP.GT.AND P1, PT, R153, 0x88, PT ;  /* 0x000000889900780c */ /* 0x000fe20003f24270 */
[----:B------:R-:W-:Y:S01]  /*f160*/  IMAD.WIDE.U32 R14, R169, R14, R156 ;  /* 0x0000000ea90e7225 */ /* 0x000fe200078e009c */
[----:B------:R-:W-:Y:S03]  /*f170*/  BSSY B1, `(.L_x_290) ;  /* 0x0000010000017945 */ /* 0x000fe60003800000 */
[----:B------:R-:W-:Y:S01]  /*f180*/  FMUL R10, R3, R16 ;  /* 0x00000010030a7220 */ /* 0x000fe20000400000 */
[----:B------:R-:W-:Y:S02]  /*f190*/  ISETP.GT.AND P3, PT, R0, RZ, P1 ;  /* 0x000000ff0000720c */ /* 0x000fe40000f64270 */
[----:B------:R-:W-:Y:S01]  /*f1a0*/  IADD3 R154, P4, R154, R14, RZ ;  /* 0x0000000e9a9a7210 */ /* 0x000fe20007f9e0ff */
[----:B------:R-:W-:Y:S01]  /*f1b0*/  FFMA R10, R25, R2, R10 ;  /* 0x00000002190a7223 */ /* 0x000fe2000000000a */
[----:B------:R-:W-:-:S02]  /*f1c0*/  IADD3 R167, R167, R15, RZ ;  /* 0x0000000fa7a77210 */ /* 0x000fc40007ffe0ff */
[----:B------:R-:W-:Y:S02]  /*f1d0*/  IADD3 R14, P5, R18, R14, RZ ;  /* 0x0000000e120e7210 */ /* 0x000fe40007fbe0ff */
[----:B------:R-:W-:Y:S01]  /*f1e0*/  F2FP.BF16.F32.PACK_AB R3, RZ, R10 ;  /* 0x0000000aff03723e */ /* 0x000fe200000010ff */
[--C-:B------:R-:W-:Y:S01]  /*f1f0*/  IMAD.X R20, R167, 0x1, R21.reuse, P4 ;  /* 0x00000001a7147824 */ /* 0x100fe200020e0615 */
[C---:B------:R-:W-:Y:S02]  /*f200*/  LEA R10, P4, R154.reuse, R12, 0x1 ;  /* 0x0000000c9a0a7211 */ /* 0x040fe400078808ff */
[----:B------:R-:W-:Y:S02]  /*f210*/  PRMT R21, R3, 0x7610, R21 ;  /* 0x0000761003157816 */ /* 0x000fe40000000015 */
[----:B------:R-:W-:Y:S02]  /*f220*/  LEA.HI.X R11, R154, R13, R20, 0x1, P4 ;  /* 0x0000000d9a0b7211 */ /* 0x000fe400020f0c14 */
[----:B------:R-:W-:Y:S01]  /*f230*/  PRMT R3, R23, 0x7610, R3 ;  /* 0x0000761017037816 */ /* 0x000fe20000000003 */
[----:B------:R0:W-:Y:S01]  /*f240*/  @P2 STG.E.U16 desc[UR36][R8.64+0x2], R21 ;  /* 0x0000021508002986 */ /* 0x0001e2000c101524 */
[----:B------:R-:W-:Y:S05]  /*f250*/  @!P3 BRA `(.L_x_291) ;  /* 0x000000000004b947 */ /* 0x000fea0003800000 */
[----:B------:R2:W5:Y:S02]  /*f260*/  LDG.E.LTC128B.U16 R3, desc[UR36][R10.64] ;  /* 0x000000240a037981 */ /* 0x000564000c1e1520 */
.L_x_291:
[----:B------:R-:W-:Y:S05]  /*f270*/  BSYNC B1 ;  /* 0x0000000000017941 */ /* 0x000fea0003800000 */
.L_x_290:
[----:B--2--5:R-:W-:Y:S01]  /*f280*/  IMAD.U32 R11, R3, 0x10000, RZ ;  /* 0x00010000030b7824 */ /* 0x024fe200078e00ff */
[----:B------:R-:W-:Y:S01]  /*f290*/  IADD3 R10, P2, R8, R160, RZ ;  /* 0x000000a0080a7210 */ /* 0x000fe20007f5e0ff */
[----:B------:R-:W-:Y:S01]  /*f2a0*/  IMAD.X R15, R19, 0x1, R167, P5 ;  /* 0x00000001130f7824 */ /* 0x000fe200028e06a7 */
[----:B------:R-:W-:Y:S01]  /*f2b0*/  ISETP.GT.AND P5, PT, R0, 0x1, P1 ;  /* 0x000000010000780c */ /* 0x000fe20000fa4270 */
[----:B------:R-:W-:Y:S01]  /*f2c0*/  FMUL R11, R11, R16 ;  /* 0x000000100b0b7220 */ /* 0x000fe20000400000 */
[----:B------:R-:W-:Y:S01]  /*f2d0*/  BSSY B1, `(.L_x_292) ;  /* 0x000000b000017945 */ /* 0x000fe20003800000 */
[----:B------:R-:W-:-:S04]  /*f2e0*/  IMAD.WIDE.U32 R22, R22, UR43, R14 ;  /* 0x0000002b16167c25 */ /* 0x000fc8000f8e000e */
[----:B------:R-:W-:Y:S01]  /*f2f0*/  FFMA R11, R26, R2, R11 ;  /* 0x000000021a0b7223 */ /* 0x000fe2000000000b */
[----:B------:R-:W-:-:S04]  /*f300*/  IADD3 R159, R159, R23, RZ ;  /* 0x000000179f9f7210 */ /* 0x000fc80007ffe0ff */
[----:B------:R-:W-:Y:S01]  /*f310*/  F2FP.BF16.F32.PACK_AB R14, RZ, R11 ;  /* 0x0000000bff0e723e */ /* 0x000fe200000010ff */
[----:B------:R-:W-:Y:S01]  /*f320*/  IMAD.X R11, R9, 0x1, R158, P2 ;  /* 0x00000001090b7824 */ /* 0x000fe200010e069e */
[----:B------:R-:W-:-:S04]  /*f330*/  LEA R12, P4, R22, R12, 0x1 ;  /* 0x0000000c160c7211 */ /* 0x000fc800078808ff */
[----:B------:R2:W-:Y:S01]  /*f340*/  @P3 STG.E.U16 desc[UR36][R10.64], R14 ;  /* 0x0000000e0a003986 */ /* 0x0005e2000c101524 */
[----:B------:R-:W-:Y:S01]  /*f350*/  LEA.HI.X R13, R22, R13, R159, 0x1, P4 ;  /* 0x0000000d160d7211 */ /* 0x000fe200020f0c9f */
[----:B------:R-:W-:Y:S07]  /*f360*/  @!P5 BRA `(.L_x_293) ;  /* 0x000000000004d947 */ /* 0x000fee0003800000 */
[----:B------:R3:W5:Y:S02]  /*f370*/  LDG.E.LTC128B.U16 R3, desc[UR36][R12.64+0x2] ;  /* 0x000002240c037981 */ /* 0x000764000c1e1520 */
.L_x_293:
[----:B------:R-:W-:Y:S05]  /*f380*/  BSYNC B1 ;  /* 0x0000000000017941 */ /* 0x000fea0003800000 */
.L_x_292:
[----:B-----5:R-:W-:Y:S01]  /*f390*/  IMAD.U32 R15, R3, 0x10000, RZ ;  /* 0x00010000030f7824 */ /* 0x020fe200078e00ff */
[----:B------:R-:W-:Y:S01]  /*f3a0*/  ISETP.GT.AND P2, PT, R0, 0x8, P0 ;  /* 0x000000080000780c */ /* 0x000fe20000744270 */
[----:B------:R-:W-:Y:S02]  /*f3b0*/  BSSY B1, `(.L_x_294) ;  /* 0x0000007000017945 */ /* 0x000fe40003800000 */
[----:B--2---:R-:W-:-:S04]  /*f3c0*/  FMUL R14, R15, R16 ;  /* 0x000000100f0e7220 */ /* 0x004fc80000400000 */
[----:B------:R-:W-:-:S05]  /*f3d0*/  FFMA R14, R27, R2, R14 ;  /* 0x000000021b0e7223 */ /* 0x000fca000000000e */
[----:B------:R-:W-:-:S05]  /*f3e0*/  F2FP.BF16.F32.PACK_AB R14, RZ, R14 ;  /* 0x0000000eff0e723e */ /* 0x000fca00000010ff */
[----:B------:R2:W-:Y:S01]  /*f3f0*/  @P5 STG.E.U16 desc[UR36][R10.64+0x2], R14 ;  /* 0x0000020e0a005986 */ /* 0x0005e2000c101524 */
[----:B------:R-:W-:Y:S05]  /*f400*/  @!P2 BRA `(.L_x_295) ;  /* 0x000000000004a947 */ /* 0x000fea0003800000 */
[----:B------:R4:W5:Y:S02]  /*f410*/  LDG.E.LTC128B.U16 R3, desc[UR36][R6.64+0x10] ;  /* 0x0000102406037981 */ /* 0x000964000c1e1520 */
.L_x_295:
[----:B------:R-:W-:Y:S05]  /*f420*/  BSYNC B1 ;  /* 0x0000000000017941 */ /* 0x000fea0003800000 */
.L_x_294:
[----:B--2--5:R-:W-:Y:S01]  /*f430*/  IMAD.U32 R11, R3, 0x10000, RZ ;  /* 0x00010000030b7824 */ /* 0x024fe200078e00ff */
[----:B------:R-:W-:Y:S01]  /*f440*/  ISETP.GT.AND P3, PT, R0, 0x9, P0 ;  /* 0x000000090000780c */ /* 0x000fe20000764270 */
[----:B------:R-:W-:Y:S02]  /*f450*/  BSSY B1, `(.L_x_296) ;  /* 0x0000007000017945 */ /* 0x000fe40003800000 */
[----:B------:R-:W-:-:S04]  /*f460*/  FMUL R11, R11, R16 ;  /* 0x000000100b0b7220 */ /* 0x000fc80000400000 */
[----:B------:R-:W-:-:S05]  /*f470*/  FFMA R11, R28, R2, R11 ;  /* 0x000000021c0b7223 */ /* 0x000fca000000000b */
[----:B------:R-:W-:-:S05]  /*f480*/  F2FP.BF16.F32.PACK_AB R11, RZ, R11 ;  /* 0x0000000bff0b723e */ /* 0x000fca00000010ff */
[----:B------:R2:W-:Y:S01]  /*f490*/  @P2 STG.E.U16 desc[UR36][R8.64+0x10], R11 ;  /* 0x0000100b08002986 */ /* 0x0005e2000c101524 */
[----:B------:R-:W-:Y:S05]  /*f4a0*/  @!P3 BRA `(.L_x_297) ;  /* 0x000000000004b947 */ /* 0x000fea0003800000 */
[----:B------:R0:W5:Y:S02]  /*f4b0*/  LDG.E.LTC128B.U16 R3, desc[UR36][R6.64+0x12] ;  /* 0x0000122406037981 */ /* 0x000164000c1e1520 */
.L_x_297:
[----:B------:R-:W-:Y:S05]  /*f4c0*/  BSYNC B1 ;  /* 0x0000000000017941 */ /* 0x000fea0003800000 */
.L_x_296:
[----:B--2--5:R-:W-:Y:S01]  /*f4d0*/  SHF.L.U32 R11, R3, 0x10, RZ ;  /* 0x00000010030b7819 */ /* 0x024fe200000006ff */
[----:B------:R-:W-:Y:S01]  /*f4e0*/  BSSY B1, `(.L_x_298) ;  /* 0x0000008000017945 */ /* 0x000fe20003800000 */
[----:B------:R-:W-:-:S03]  /*f4f0*/  ISETP.GT.AND P4, PT, R0, 0x8, P1 ;  /* 0x000000080000780c */ /* 0x000fc60000f84270 */
[----:B------:R-:W-:-:S04]  /*f500*/  FMUL R10, R11, R16 ;  /* 0x000000100b0a7220 */ /* 0x000fc80000400000 */
[----:B------:R-:W-:-:S05]  /*f510*/  FFMA R10, R29, R2, R10 ;  /* 0x000000021d0a7223 */ /* 0x000fca000000000a */
[----:B------:R-:W-:-:S05]  /*f520*/  F2FP.BF16.F32.PACK_AB R10, RZ, R10 ;  /* 0x0000000aff0a723e */ /* 0x000fca00000010ff */
[----:B------:R2:W-:Y:S01]  /*f530*/  @P3 STG.E.U16 desc[UR36][R8.64+0x12], R10 ;  /* 0x0000120a08003986 */ /* 0x0005e2000c101524 */
[----:B------:R-:W-:Y:S05]  /*f540*/  @!P4 BRA `(.L_x_299) ;  /* 0x000000000004c947 */ /* 0x000fea0003800000 */
[----:B------:R0:W5:Y:S02]  /*f550*/  LDG.E.LTC128B.U16 R3, desc[UR36][R12.64+0x10] ;  /* 0x000010240c037981 */ /* 0x000164000c1e1520 */
.L_x_299:
[----:B------:R-:W-:Y:S05]  /*f560*/  BSYNC B1 ;  /* 0x0000000000017941 */ /* 0x000fea0003800000 */
.L_x_298:
[----:B-----5:R-:W-:Y:S01]  /*f570*/  IMAD.U32 R11, R3, 0x10000, RZ ;  /* 0x00010000030b7824 */ /* 0x020fe200078e00ff */
[----:B--2---:R-:W-:Y:S01]  /*f580*/  IADD3 R10, P3, R160, R8, RZ ;  /* 0x00000008a00a7210 */ /* 0x004fe20007f7e0ff */
[----:B------:R-:W-:Y:S01]  /*f590*/  BSSY B1, `(.L_x_300) ;  /* 0x0000009000017945 */ /* 0x000fe20003800000 */
[----:B------:R-:W-:Y:S01]  /*f5a0*/  ISETP.GT.AND P2, PT, R0, 0x9, P1 ;  /* 0x000000090000780c */ /* 0x000fe20000f44270 */
[----:B------:R-:W-:-:S04]  /*f5b0*/  FMUL R11, R11, R16 ;  /* 0x000000100b0b7220 */ /* 0x000fc80000400000 */
[----:B------:R-:W-:-:S05]  /*f5c0*/  FFMA R11, R30, R2, R11 ;  /* 0x000000021e0b7223 */ /* 0x000fca000000000b */
[----:B------:R-:W-:Y:S01]  /*f5d0*/  F2FP.BF16.F32.PACK_AB R14, RZ, R11 ;  /* 0x0000000bff0e723e */ /* 0x000fe200000010ff */
[----:B------:R-:W-:-:S05]  /*f5e0*/  IMAD.X R11, R158, 0x1, R9, P3 ;  /* 0x000000019e0b7824 */ /* 0x000fca00018e0609 */
[----:B------:R2:W-:Y:S01]  /*f5f0*/  @P4 STG.E.U16 desc[UR36][R10.64+0x10], R14 ;  /* 0x0000100e0a004986 */ /* 0x0005e2000c101524 */
[----:B------:R-:W-:Y:S05]  /*f600*/  @!P2 BRA `(.L_x_301) ;  /* 0x000000000004a947 */ /* 0x000fea0003800000 */
[----:B------:R0:W5:Y:S02]  /*f610*/  LDG.E.LTC128B.U16 R3, desc[UR36][R12.64+0x12] ;  /* 0x000012240c037981 */ /* 0x000164000c1e1520 */
.L_x_301:
[----:B------:R-:W-:Y:S05]  /*f620*/  BSYNC B1 ;  /* 0x0000000000017941 */ /* 0x000fea0003800000 */
.L_x_300:
[----:B--2--5:R-:W-:Y:S01]  /*f630*/  IMAD.U32 R11, R3, 0x10000, RZ ;  /* 0x00010000030b7824 */ /* 0x024fe200078e00ff */
[----:B------:R-:W-:Y:S01]  /*f640*/  IADD3 R160, P3, P4, R160, R4, R161 ;  /* 0x00000004a0a07210 */ /* 0x000fe20007c7e0a1 */
[----:B------:R-:W-:Y:S01]  /*f650*/  BSSY B1, `(.L_x_302) ;  /* 0x0000009000017945 */ /* 0x000fe20003800000 */
[----:B------:R-:W-:Y:S01]  /*f660*/  ISETP.GT.AND P5, PT, R0, 0x10, P0 ;  /* 0x000000100000780c */ /* 0x000fe200007a4270 */
[----:B------:R-:W-:Y:S01]  /*f670*/  FMUL R10, R11, R16 ;  /* 0x000000100b0a7220 */ /* 0x000fe20000400000 */
[----:B------:R-:W-:-:S03]  /*f680*/  IADD3.X R161, R158, R5, R165, P3, P4 ;  /* 0x000000059ea17210 */ /* 0x000fc60001fe84a5 */
[----:B------:R-:W-:-:S05]  /*f690*/  FFMA R10, R31, R2, R10 ;  /* 0x000000021f0a7223 */ /* 0x000fca000000000a */
[----:B------:R-:W-:-:S05]  /*f6a0*/  F2FP.BF16.F32.PACK_AB R10, RZ, R10 ;  /* 0x0000000aff0a723e */ /* 0x000fca00000010ff */
[----:B------:R2:W-:Y:S01]  /*f6b0*/  @P2 STG.E.U16 desc[UR36][R160.64+0x12], R10 ;  /* 0x0000120aa0002986 */ /* 0x0005e2000c101524 */
[----:B------:R-:W-:Y:S05]  /*f6c0*/  @!P5 BRA `(.L_x_303) ;  /* 0x000000000004d947 */ /* 0x000fea0003800000 */
[----:B------:R0:W5:Y:S02]  /*f6d0*/  LDG.E.LTC128B.U16 R3, desc[UR36][R6.64+0x20] ;  /* 0x0000202406037981 */ /* 0x000164000c1e1520 */
.L_x_303:
[----:B------:R-:W-:Y:S05]  /*f6e0*/  BSYNC B1 ;  /* 0x0000000000017941 */ /* 0x000fea0003800000 */
.L_x_302:
[----:B-----5:R-:W-:Y:S01]  /*f6f0*/  SHF.L.U32 R5, R3, 0x10, RZ ;  /* 0x0000001003057819 */ /* 0x020fe200000006ff */
        /* <DEDUP_REMOVED lines=8> */
.L_x_305:
[----:B------:R-:W-:Y:S05]  /*f780*/  BSYNC B1 ;  /* 0x0000000000017941 */ /* 0x000fea0003800000 */
.L_x_304:
[----:B0----5:R-:W-:Y:S01]  /*f790*/  IMAD.U32 R5, R3, 0x10000, RZ ;  /* 0x0001000003057824 */ /* 0x021fe200078e00ff */
        /* <DEDUP_REMOVED lines=8> */
.L_x_307:
[----:B------:R-:W-:Y:S05]  /*f820*/  BSYNC B1 ;  /* 0x0000000000017941 */ /* 0x000fea0003800000 */
.L_x_306:
[----:B-----5:R-:W-:Y:S01]  /*f830*/  IMAD.U32 R5, R3, 0x10000, RZ ;  /* 0x0001000003057824 */ /* 0x020fe200078e00ff */
[----:B------:R-:W-:Y:S01]  /*f840*/  ISETP.GT.AND P2, PT, R0, 0x11, P1 ;  /* 0x000000110000780c */ /* 0x000fe20000f44270 */
[----:B0-----:R-:W-:Y:S01]  /*f850*/  @P3 IMAD.MOV.U32 R4, RZ, RZ, R160 ;  /* 0x000000ffff043224 */ /* 0x001fe200078e00a0 */
[----:B------:R-:W-:Y:S01]  /*f860*/  BSSY B1, `(.L_x_308) ;  /* 0x0000009000017945 */ /* 0x000fe20003800000 */
[----:B------:R-:W-:-:S04]  /*f870*/  FMUL R5, R5, R16 ;  /* 0x0000001005057220 */ /* 0x000fc80000400000 */
[----:B------:R-:W-:-:S05]  /*f880*/  FFMA R5, R34, R2, R5 ;  /* 0x0000000222057223 */ /* 0x000fca0000000005 */
[----:B------:R-:W-:-:S04]  /*f890*/  F2FP.BF16.F32.PACK_AB R5, RZ, R5 ;  /* 0x00000005ff05723e */ /* 0x000fc800000010ff */
[----:B--2---:R-:W-:Y:S02]  /*f8a0*/  PRMT R10, R5, 0x7610, R10 ;  /* 0x00007610050a7816 */ /* 0x004fe4000000000a */
[----:B------:R-:W-:-:S05]  /*f8b0*/  @P3 MOV R5, R161 ;  /* 0x000000a100053202 */ /* 0x000fca0000000f00 */
[----:B------:R0:W-:Y:S01]  /*f8c0*/  @P3 STG.E.U16 desc[UR36][R4.64+0x20], R10 ;  /* 0x0000200a04003986 */ /* 0x0001e2000c101524 */
[----:B------:R-:W-:Y:S05]  /*f8d0*/  @!P2 BRA `(.L_x_309) ;  /* 0x000000000004a947 */ /* 0x000fea0003800000 */
[----:B------:R2:W5:Y:S02]  /*f8e0*/  LDG.E.LTC128B.U16 R3, desc[UR36][R12.64+0x22] ;  /* 0x000022240c037981 */ /* 0x000564000c1e1520 */
.L_x_309:
[----:B------:R-:W-:Y:S05]  /*f8f0*/  BSYNC B1 ;  /* 0x0000000000017941 */ /* 0x000fea0003800000 */
.L_x_308:
[----:B0----5:R-:W-:Y:S01]  /*f900*/  IMAD.U32 R5, R3, 0x10000, RZ ;  /* 0x0001000003057824 */ /* 0x021fe200078e00ff */
[----:B------:R-:W-:Y:S01]  /*f910*/  ISETP.GT.AND P3, PT, R0, 0x18, P0 ;  /* 0x000000180000780c */ /* 0x000fe20000764270 */
[----:B------:R-:W-:Y:S02]  /*f920*/  BSSY B1, `(.L_x_310) ;  /* 0x000000a000017945 */ /* 0x000fe40003800000 */
[----:B------:R-:W-:Y:S01]  /*f930*/  FMUL R4, R5, R16 ;  /* 0x0000001005047220 */ /* 0x000fe20000400000 */
[----:B------:R-:W-:-:S03]  /*f940*/  @P2 IMAD.MOV.U32 R5, RZ, RZ, R161 ;  /* 0x000000ffff052224 */ /* 0x000fc600078e00a1 */
[----:B------:R-:W-:-:S05]  /*f950*/  FFMA R4, R35, R2, R4 ;  /* 0x0000000223047223 */ /* 0x000fca0000000004 */
[----:B------:R-:W-:-:S04]  /*f960*/  F2FP.BF16.F32.PACK_AB R4, RZ, R4 ;  /* 0x00000004ff04723e */ /* 0x000fc800000010ff */
[----:B------:R-:W-:Y:S01]  /*f970*/  PRMT R10, R4, 0x7610, R10 ;  /* 0x00007610040a7816 */ /* 0x000fe2000000000a */
[----:B------:R-:W-:-:S05]  /*f980*/  @P2 IMAD.MOV.U32 R4, RZ, RZ, R160 ;  /* 0x000000ffff042224 */ /* 0x000fca00078e00a0 */
[----:B------:R0:W-:Y:S01]  /*f990*/  @P2 STG.E.U16 desc[UR36][R4.64+0x22], R10 ;  /* 0x0000220a04002986 */ /* 0x0001e2000c101524 */
[----:B------:R-:W-:Y:S05]  /*f9a0*/  @!P3 BRA `(.L_x_311) ;  /* 0x000000000004b947 */ /* 0x000fea0003800000 */
[----:B------:R0:W5:Y:S02]  /*f9b0*/  LDG.E.LTC128B.U16 R3, desc[UR36][R6.64+0x30] ;  /* 0x0000302406037981 */ /* 0x000164000c1e1520 */
.L_x_311:
[----:B------:R-:W-:Y:S05]  /*f9c0*/  BSYNC B1 ;  /* 0x0000000000017941 */ /* 0x000fea0003800000 */
.L_x_310:
[----:B0----5:R-:W-:Y:S01]  /*f9d0*/  SHF.L.U32 R5, R3, 0x10, RZ ;  /* 0x0000001003057819 */ /* 0x021fe200000006ff */
        /* <DEDUP_REMOVED lines=8> */
.L_x_313:
[----:B------:R-:W-:Y:S05]  /*fa60*/  BSYNC B1 ;  /* 0x0000000000017941 */ /* 0x000fea0003800000 */
.L_x_312:
        /* <DEDUP_REMOVED lines=9> */
.L_x_315:
[----:B------:R-:W-:Y:S05]  /*fb00*/  BSYNC B1 ;  /* 0x0000000000017941 */ /* 0x000fea0003800000 */
.L_x_314:
[----:B-----5:R-:W-:Y:S01]  /*fb10*/  IMAD.U32 R5, R3, 0x10000, RZ ;  /* 0x0001000003057824 */ /* 0x020fe200078e00ff */
[----:B------:R-:W-:Y:S01]  /*fb20*/  ISETP.GT.AND P2, PT, R0, 0x19, P1 ;  /* 0x000000190000780c */ /* 0x000fe20000f44270 */
[----:B0-----:R-:W-:Y:S01]  /*fb30*/  @P3 IMAD.MOV.U32 R4, RZ, RZ, R160 ;  /* 0x000000ffff043224 */ /* 0x001fe200078e00a0 */
[----:B------:R-:W-:Y:S01]  /*fb40*/  BSSY B1, `(.L_x_316) ;  /* 0x0000009000017945 */ /* 0x000fe20003800000 */
[----:B------:R-:W-:-:S04]  /*fb50*/  FMUL R5, R5, R16 ;  /* 0x0000001005057220 */ /* 0x000fc80000400000 */
[----:B------:R-:W-:-:S05]  /*fb60*/  FFMA R5, R38, R2, R5 ;  /* 0x0000000226057223 */ /* 0x000fca0000000005 */
[----:B------:R-:W-:-:S04]  /*fb70*/  F2FP.BF16.F32.PACK_AB R5, RZ, R5 ;  /* 0x00000005ff05723e */ /* 0x000fc800000010ff */
[----:B------:R-:W-:Y:S02]  /*fb80*/  PRMT R10, R5, 0x7610, R10 ;  /* 0x00007610050a7816 */ /* 0x000fe4000000000a */
[----:B------:R-:W-:-:S05]  /*fb90*/  @P3 MOV R5, R161 ;  /* 0x000000a100053202 */ /* 0x000fca0000000f00 */
[----:B------:R0:W-:Y:S01]  /*fba0*/  @P3 STG.E.U16 desc[UR36][R4.64+0x30], R10 ;  /* 0x0000300a04003986 */ /* 0x0001e2000c101524 */
[----:B------:R-:W-:Y:S05]  /*fbb0*/  @!P2 BRA `(.L_x_317) ;  /* 0x000000000004a947 */ /* 0x000fea0003800000 */
[----:B------:R0:W5:Y:S02]  /*fbc0*/  LDG.E.LTC128B.U16 R3, desc[UR36][R12.64+0x32] ;  /* 0x000032240c037981 */ /* 0x000164000c1e1520 */
.L_x_317:
[----:B------:R-:W-:Y:S05]  /*fbd0*/  BSYNC B1 ;  /* 0x0000000000017941 */ /* 0x000fea0003800000 */
.L_x_316:
        /* <DEDUP_REMOVED lines=12> */
.L_x_319:
[----:B------:R-:W-:Y:S05]  /*fca0*/  BSYNC B1 ;  /* 0x0000000000017941 */ /* 0x000fea0003800000 */
.L_x_318:
        /* <DEDUP_REMOVED lines=9> */
.L_x_321:
[----:B------:R-:W-:Y:S05]  /*fd40*/  BSYNC B1 ;  /* 0x0000000000017941 */ /* 0x000fea0003800000 */
.L_x_320:
        /* <DEDUP_REMOVED lines=9> */
.L_x_323:
[----:B------:R-:W-:Y:S05]  /*fde0*/  BSYNC B1 ;  /* 0x0000000000017941 */ /* 0x000fea0003800000 */
.L_x_322:
        /* <DEDUP_REMOVED lines=12> */
.L_x_325:
[----:B------:R-:W-:Y:S05]  /*feb0*/  BSYNC B1 ;  /* 0x0000000000017941 */ /* 0x000fea0003800000 */
.L_x_324:
        /* <DEDUP_REMOVED lines=12> */
.L_x_327:
[----:B------:R-:W-:Y:S05]  /*ff80*/  BSYNC B1 ;  /* 0x0000000000017941 */ /* 0x000fea0003800000 */
.L_x_326:
        /* <DEDUP_REMOVED lines=9> */
.L_x_329:
[----:B------:R-:W-:Y:S05]  /*10020*/  BSYNC B1 ;  /* 0x0000000000017941 */ /* 0x000fea0003800000 */
.L_x_328:
        /* <DEDUP_REMOVED lines=9> */
.L_x_331:
[----:B------:R-:W-:Y:S05]  /*100c0*/  BSYNC B1 ;  /* 0x0000000000017941 */ /* 0x000fea0003800000 */
.L_x_330:
        /* <DEDUP_REMOVED lines=12> */
.L_x_333:
[----:B------:R-:W-:Y:S05]  /*10190*/  BSYNC B1 ;  /* 0x0000000000017941 */ /* 0x000fea0003800000 */
.L_x_332:
        /* <DEDUP_REMOVED lines=12> */
.L_x_335:
[----:B------:R-:W-:Y:S05]  /*10260*/  BSYNC B1 ;  /* 0x0000000000017941 */ /* 0x000fea0003800000 */
.L_x_334:
        /* <DEDUP_REMOVED lines=9> */
.L_x_337:
[----:B------:R-:W-:Y:S05]  /*10300*/  BSYNC B1 ;  /* 0x0000000000017941 */ /* 0x000fea0003800000 */
.L_x_336:
        /* <DEDUP_REMOVED lines=9> */
.L_x_339:
[----:B------:R-:W-:Y:S05]  /*103a0*/  BSYNC B1 ;  /* 0x0000000000017941 */ /* 0x000fea0003800000 */
.L_x_338:
        /* <DEDUP_REMOVED lines=12> */
.L_x_341:
[----:B------:R-:W-:Y:S05]  /*10470*/  BSYNC B1 ;  /* 0x0000000000017941 */ /* 0x000fea0003800000 */
.L_x_340:
        /* <DEDUP_REMOVED lines=12> */
.L_x_343:
[----:B------:R-:W-:Y:S05]  /*10540*/  BSYNC B1 ;  /* 0x0000000000017941 */ /* 0x000fea0003800000 */
.L_x_342:
        /* <DEDUP_REMOVED lines=9> */
.L_x_345:
[----:B------:R-:W-:Y:S05]  /*105e0*/  BSYNC B1 ;  /* 0x0000000000017941 */ /* 0x000fea0003800000 */
.L_x_344:
        /* <DEDUP_REMOVED lines=9> */
.L_x_347:
[----:B------:R-:W-:Y:S05]  /*10680*/  BSYNC B1 ;  /* 0x0000000000017941 */ /* 0x000fea0003800000 */
.L_x_346:
        /* <DEDUP_REMOVED lines=12> */
.L_x_349:
[----:B------:R-:W-:Y:S05]  /*10750*/  BSYNC B1 ;  /* 0x0000000000017941 */ /* 0x000fea0003800000 */
.L_x_348:
        /* <DEDUP_REMOVED lines=12> */
.L_x_351:
[----:B------:R-:W-:Y:S05]  /*10820*/  BSYNC B1 ;  /* 0x0000000000017941 */ /* 0x000fea0003800000 */
.L_x_350:
        /* <DEDUP_REMOVED lines=9> */
.L_x_353:
[----:B------:R-:W-:Y:S05]  /*108c0*/  BSYNC B1 ;  /* 0x0000000000017941 */ /* 0x000fea0003800000 */
.L_x_352:
        /* <DEDUP_REMOVED lines=9> */
.L_x_355:
[----:B------:R-:W-:Y:S05]  /*10960*/  BSYNC B1 ;  /* 0x0000000000017941 */ /* 0x000fea0003800000 */
.L_x_354:
        /* <DEDUP_REMOVED lines=12> */
.L_x_357:
[----:B------:R-:W-:Y:S05]  /*10a30*/  BSYNC B1 ;  /* 0x0000000000017941 */ /* 0x000fea0003800000 */
.L_x_356:
        /* <DEDUP_REMOVED lines=12> */
.L_x_359:
[----:B------:R-:W-:Y:S05]  /*10b00*/  BSYNC B1 ;  /* 0x0000000000017941 */ /* 0x000fea0003800000 */
.L_x_358:
        /* <DEDUP_REMOVED lines=9> */
.L_x_361:
[----:B------:R-:W-:Y:S05]  /*10ba0*/  BSYNC B1 ;  /* 0x0000000000017941 */ /* 0x000fea0003800000 */
.L_x_360:
        /* <DEDUP_REMOVED lines=9> */
.L_x_363:
[----:B------:R-:W-:Y:S05]  /*10c40*/  BSYNC B1 ;  /* 0x0000000000017941 */ /* 0x000fea0003800000 */
.L_x_362:
        /* <DEDUP_REMOVED lines=12> */
.L_x_365:
[----:B------:R-:W-:Y:S05]  /*10d10*/  BSYNC B1 ;  /* 0x0000000000017941 */ /* 0x000fea0003800000 */
.L_x_364:
        /* <DEDUP_REMOVED lines=12> */
.L_x_367:
[----:B------:R-:W-:Y:S05]  /*10de0*/  BSYNC B1 ;  /* 0x0000000000017941 */ /* 0x000fea0003800000 */
.L_x_366:
        /* <DEDUP_REMOVED lines=9> */
.L_x_369:
[----:B------:R-:W-:Y:S05]  /*10e80*/  BSYNC B1 ;  /* 0x0000000000017941 */ /* 0x000fea0003800000 */
.L_x_368:
        /* <DEDUP_REMOVED lines=9> */
.L_x_371:
[----:B------:R-:W-:Y:S05]  /*10f20*/  BSYNC B1 ;  /* 0x0000000000017941 */ /* 0x000fea0003800000 */
.L_x_370:
        /* <DEDUP_REMOVED lines=12> */
.L_x_373:
[----:B------:R-:W-:Y:S05]  /*10ff0*/  BSYNC B1 ;  /* 0x0000000000017941 */ /* 0x000fea0003800000 */
.L_x_372:
        /* <DEDUP_REMOVED lines=12> */
.L_x_375:
[----:B------:R-:W-:Y:S05]  /*110c0*/  BSYNC B1 ;  /* 0x0000000000017941 */ /* 0x000fea0003800000 */
.L_x_374:
        /* <DEDUP_REMOVED lines=9> */
.L_x_377:
[----:B------:R-:W-:Y:S05]  /*11160*/  BSYNC B1 ;  /* 0x0000000000017941 */ /* 0x000fea0003800000 */
.L_x_376:
        /* <DEDUP_REMOVED lines=9> */
.L_x_379:
[----:B------:R-:W-:Y:S05]  /*11200*/  BSYNC B1 ;  /* 0x0000000000017941 */ /* 0x000fea0003800000 */
.L_x_378:
        /* <DEDUP_REMOVED lines=12> */
.L_x_381:
[----:B------:R-:W-:Y:S05]  /*112d0*/  BSYNC B1 ;  /* 0x0000000000017941 */ /* 0x000fea0003800000 */
.L_x_380:
        /* <DEDUP_REMOVED lines=12> */
.L_x_383:
[----:B------:R-:W-:Y:S05]  /*113a0*/  BSYNC B1 ;  /* 0x0000000000017941 */ /* 0x000fea0003800000 */
.L_x_382:
        /* <DEDUP_REMOVED lines=9> */
.L_x_385:
[----:B------:R-:W-:Y:S05]  /*11440*/  BSYNC B1 ;  /* 0x0000000000017941 */ /* 0x000fea0003800000 */
.L_x_384:
        /* <DEDUP_REMOVED lines=9> */
.L_x_387:
[----:B------:R-:W-:Y:S05]  /*114e0*/  BSYNC B1 ;  /* 0x0000000000017941 */ /* 0x000fea0003800000 */
.L_x_386:
        /* <DEDUP_REMOVED lines=12> */
.L_x_389:
[----:B------:R-:W-:Y:S05]  /*115b0*/  BSYNC B1 ;  /* 0x0000000000017941 */ /* 0x000fea0003800000 */
.L_x_388:
        /* <DEDUP_REMOVED lines=12> */
.L_x_391:
[----:B------:R-:W-:Y:S05]  /*11680*/  BSYNC B1 ;  /* 0x0000000000017941 */ /* 0x000fea0003800000 */
.L_x_390:
        /* <DEDUP_REMOVED lines=9> */
.L_x_393:
[----:B------:R-:W-:Y:S05]  /*11720*/  BSYNC B1 ;  /* 0x0000000000017941 */ /* 0x000fea0003800000 */
.L_x_392:
        /* <DEDUP_REMOVED lines=9> */
.L_x_395:
[----:B------:R-:W-:Y:S05]  /*117c0*/  BSYNC B1 ;  /* 0x0000000000017941 */ /* 0x000fea0003800000 */
.L_x_394:
        /* <DEDUP_REMOVED lines=12> */
.L_x_397:
[----:B------:R-:W-:Y:S05]  /*11890*/  BSYNC B1 ;  /* 0x0000000000017941 */ /* 0x000fea0003800000 */
.L_x_396:
        /* <DEDUP_REMOVED lines=12> */
.L_x_399:
[----:B------:R-:W-:Y:S05]  /*11960*/  BSYNC B1 ;  /* 0x0000000000017941 */ /* 0x000fea0003800000 */
.L_x_398:
        /* <DEDUP_REMOVED lines=9> */
.L_x_401:
[----:B------:R-:W-:Y:S05]  /*11a00*/  BSYNC B1 ;  /* 0x0000000000017941 */ /* 0x000fea0003800000 */
.L_x_400:
        /* <DEDUP_REMOVED lines=9> */
.L_x_403:
[----:B------:R-:W-:Y:S05]  /*11aa0*/  BSYNC B1 ;  /* 0x0000000000017941 */ /* 0x000fea0003800000 */
.L_x_402:
        /* <DEDUP_REMOVED lines=12> */
.L_x_405:
[----:B------:R-:W-:Y:S05]  /*11b70*/  BSYNC B1 ;  /* 0x0000000000017941 */ /* 0x000fea0003800000 */
.L_x_404:
        /* <DEDUP_REMOVED lines=12> */
.L_x_407:
[----:B------:R-:W-:Y:S05]  /*11c40*/  BSYNC B1 ;  /* 0x0000000000017941 */ /* 0x000fea0003800000 */
.L_x_406:
        /* <DEDUP_REMOVED lines=9> */
.L_x_409:
[----:B------:R-:W-:Y:S05]  /*11ce0*/  BSYNC B1 ;  /* 0x0000000000017941 */ /* 0x000fea0003800000 */
.L_x_408:
        /* <DEDUP_REMOVED lines=9> */
.L_x_411:
[----:B------:R-:W-:Y:S05]  /*11d80*/  BSYNC B1 ;  /* 0x0000000000017941 */ /* 0x000fea0003800000 */
.L_x_410:
        /* <DEDUP_REMOVED lines=12> */
.L_x_413:
[----:B------:R-:W-:Y:S05]  /*11e50*/  BSYNC B1 ;  /* 0x0000000000017941 */ /* 0x000fea0003800000 */
.L_x_412:
        /* <DEDUP_REMOVED lines=12> */
.L_x_415:
[----:B------:R-:W-:Y:S05]  /*11f20*/  BSYNC B1 ;  /* 0x0000000000017941 */ /* 0x000fea0003800000 */
.L_x_414:
        /* <DEDUP_REMOVED lines=9> */
.L_x_417:
[----:B------:R-:W-:Y:S05]  /*11fc0*/  BSYNC B1 ;  /* 0x0000000000017941 */ /* 0x000fea0003800000 */
.L_x_416:
        /* <DEDUP_REMOVED lines=9> */
.L_x_419:
[----:B------:R-:W-:Y:S05]  /*12060*/  BSYNC B1 ;  /* 0x0000000000017941 */ /* 0x000fea0003800000 */
.L_x_418:
        /* <DEDUP_REMOVED lines=12> */
.L_x_421:
[----:B------:R-:W-:Y:S05]  /*12130*/  BSYNC B1 ;  /* 0x0000000000017941 */ /* 0x000fea0003800000 */
.L_x_420:
        /* <DEDUP_REMOVED lines=12> */
.L_x_423:
[----:B------:R-:W-:Y:S05]  /*12200*/  BSYNC B1 ;  /* 0x0000000000017941 */ /* 0x000fea0003800000 */
.L_x_422:
        /* <DEDUP_REMOVED lines=9> */
.L_x_425:
[----:B------:R-:W-:Y:S05]  /*122a0*/  BSYNC B1 ;  /* 0x0000000000017941 */ /* 0x000fea0003800000 */
.L_x_424:
        /* <DEDUP_REMOVED lines=9> */
.L_x_427:
[----:B------:R-:W-:Y:S05]  /*12340*/  BSYNC B1 ;  /* 0x0000000000017941 */ /* 0x000fea0003800000 */
.L_x_426:
        /* <DEDUP_REMOVED lines=12> */
.L_x_429:
[----:B------:R-:W-:Y:S05]  /*12410*/  BSYNC B1 ;  /* 0x0000000000017941 */ /* 0x000fea0003800000 */
.L_x_428:
        /* <DEDUP_REMOVED lines=12> */
.L_x_431:
[----:B------:R-:W-:Y:S05]  /*124e0*/  BSYNC B1 ;  /* 0x0000000000017941 */ /* 0x000fea0003800000 */
.L_x_430:
        /* <DEDUP_REMOVED lines=9> */
.L_x_433:
[----:B------:R-:W-:Y:S05]  /*12580*/  BSYNC B1 ;  /* 0x0000000000017941 */ /* 0x000fea0003800000 */
.L_x_432:
        /* <DEDUP_REMOVED lines=9> */
.L_x_435:
[----:B------:R-:W-:Y:S05]  /*12620*/  BSYNC B1 ;  /* 0x0000000000017941 */ /* 0x000fea0003800000 */
.L_x_434:
        /* <DEDUP_REMOVED lines=12> */
.L_x_437:
[----:B------:R-:W-:Y:S05]  /*126f0*/  BSYNC B1 ;  /* 0x0000000000017941 */ /* 0x000fea0003800000 */
.L_x_436:
        /* <DEDUP_REMOVED lines=12> */
.L_x_439:
[----:B------:R-:W-:Y:S05]  /*127c0*/  BSYNC B1 ;  /* 0x0000000000017941 */ /* 0x000fea0003800000 */
.L_x_438:
        /* <DEDUP_REMOVED lines=9> */
.L_x_441:
[----:B------:R-:W-:Y:S05]  /*12860*/  BSYNC B1 ;  /* 0x0000000000017941 */ /* 0x000fea0003800000 */
.L_x_440:
        /* <DEDUP_REMOVED lines=9> */
.L_x_443:
[----:B------:R-:W-:Y:S05]  /*12900*/  BSYNC B1 ;  /* 0x0000000000017941 */ /* 0x000fea0003800000 */
.L_x_442:
        /* <DEDUP_REMOVED lines=12> */
.L_x_445:
[----:B------:R-:W-:Y:S05]  /*129d0*/  BSYNC B1 ;  /* 0x0000000000017941 */ /* 0x000fea0003800000 */
.L_x_444:
        /* <DEDUP_REMOVED lines=12> */
.L_x_447:
[----:B------:R-:W-:Y:S05]  /*12aa0*/  BSYNC B1 ;  /* 0x0000000000017941 */ /* 0x000fea0003800000 */
.L_x_446:
        /* <DEDUP_REMOVED lines=9> */
.L_x_449:
[----:B------:R-:W-:Y:S05]  /*12b40*/  BSYNC B1 ;  /* 0x0000000000017941 */ /* 0x000fea0003800000 */
.L_x_448:
        /* <DEDUP_REMOVED lines=9> */
.L_x_451:
[----:B------:R-:W-:Y:S05]  /*12be0*/  BSYNC B1 ;  /* 0x0000000000017941 */ /* 0x000fea0003800000 */
.L_x_450:
        /* <DEDUP_REMOVED lines=12> */
.L_x_453:
[----:B------:R-:W-:Y:S05]  /*12cb0*/  BSYNC B1 ;  /* 0x0000000000017941 */ /* 0x000fea0003800000 */
.L_x_452:
        /* <DEDUP_REMOVED lines=12> */
.L_x_455:
[----:B------:R-:W-:Y:S05]  /*12d80*/  BSYNC B1 ;  /* 0x0000000000017941 */ /* 0x000fea0003800000 */
.L_x_454:
        /* <DEDUP_REMOVED lines=9> */
.L_x_457:
[----:B------:R-:W-:Y:S05]  /*12e20*/  BSYNC B1 ;  /* 0x0000000000017941 */ /* 0x000fea0003800000 */
.L_x_456:
        /* <DEDUP_REMOVED lines=9> */
.L_x_459:
[----:B------:R-:W-:Y:S05]  /*12ec0*/  BSYNC B1 ;  /* 0x0000000000017941 */ /* 0x000fea0003800000 */
.L_x_458:
        /* <DEDUP_REMOVED lines=12> */
.L_x_461:
[----:B------:R-:W-:Y:S05]  /*12f90*/  BSYNC B1 ;  /* 0x0000000000017941 */ /* 0x000fea0003800000 */
.L_x_460:
        /* <DEDUP_REMOVED lines=12> */
.L_x_463:
[----:B------:R-:W-:Y:S05]  /*13060*/  BSYNC B1 ;  /* 0x0000000000017941 */ /* 0x000fea0003800000 */
.L_x_462:
        /* <DEDUP_REMOVED lines=9> */
.L_x_465:
[----:B------:R-:W-:Y:S05]  /*13100*/  BSYNC B1 ;  /* 0x0000000000017941 */ /* 0x000fea0003800000 */
.L_x_464:
        /* <DEDUP_REMOVED lines=9> */
.L_x_467:
[----:B------:R-:W-:Y:S05]  /*131a0*/  BSYNC B1 ;  /* 0x0000000000017941 */ /* 0x000fea0003800000 */
.L_x_466:
        /* <DEDUP_REMOVED lines=12> */
.L_x_469:
[----:B------:R-:W-:Y:S05]  /*13270*/  BSYNC B1 ;  /* 0x0000000000017941 */ /* 0x000fea0003800000 */
.L_x_468:
        /* <DEDUP_REMOVED lines=12> */
.L_x_471:
[----:B------:R-:W-:Y:S05]  /*13340*/  BSYNC B1 ;  /* 0x0000000000017941 */ /* 0x000fea0003800000 */
.L_x_470:
        /* <DEDUP_REMOVED lines=9> */
.L_x_473:
[----:B------:R-:W-:Y:S05]  /*133e0*/  BSYNC B1 ;  /* 0x0000000000017941 */ /* 0x000fea0003800000 */
.L_x_472:
        /* <DEDUP_REMOVED lines=9> */
.L_x_475:
[----:B------:R-:W-:Y:S05]  /*13480*/  BSYNC B1 ;  /* 0x0000000000017941 */ /* 0x000fea0003800000 */
.L_x_474:
        /* <DEDUP_REMOVED lines=12> */
.L_x_477:
[----:B------:R-:W-:Y:S05]  /*13550*/  BSYNC B1 ;  /* 0x0000000000017941 */ /* 0x000fea0003800000 */
.L_x_476:
        /* <DEDUP_REMOVED lines=12> */
.L_x_479:
[----:B------:R-:W-:Y:S05]  /*13620*/  BSYNC B1 ;  /* 0x0000000000017941 */ /* 0x000fea0003800000 */
.L_x_478:
        /* <DEDUP_REMOVED lines=9> */
.L_x_481:
[----:B------:R-:W-:Y:S05]  /*136c0*/  BSYNC B1 ;  /* 0x0000000000017941 */ /* 0x000fea0003800000 */
.L_x_480:
        /* <DEDUP_REMOVED lines=9> */
.L_x_483:
[----:B------:R-:W-:Y:S05]  /*13760*/  BSYNC B1 ;  /* 0x0000000000017941 */ /* 0x000fea0003800000 */
.L_x_482:
        /* <DEDUP_REMOVED lines=12> */
.L_x_485:
[----:B------:R-:W-:Y:S05]  /*13830*/  BSYNC B1 ;  /* 0x0000000000017941 */ /* 0x000fea0003800000 */
.L_x_484:
        /* <DEDUP_REMOVED lines=12> */
.L_x_487:
[----:B------:R-:W-:Y:S05]  /*13900*/  BSYNC B1 ;  /* 0x0000000000017941 */ /* 0x000fea0003800000 */
.L_x_486:
        /* <DEDUP_REMOVED lines=9> */
.L_x_489:
[----:B------:R-:W-:Y:S05]  /*139a0*/  BSYNC B1 ;  /* 0x0000000000017941 */ /* 0x000fea0003800000 */
.L_x_488:
        /* <DEDUP_REMOVED lines=9> */
.L_x_491:
[----:B------:R-:W-:Y:S05]  /*13a40*/  BSYNC B1 ;  /* 0x0000000000017941 */ /* 0x000fea0003800000 */
.L_x_490:
        /* <DEDUP_REMOVED lines=12> */
.L_x_493:
[----:B------:R-:W-:Y:S05]  /*13b10*/  BSYNC B1 ;  /* 0x0000000000017941 */ /* 0x000fea0003800000 */
.L_x_492:
        /* <DEDUP_REMOVED lines=12> */
.L_x_495:
[----:B------:R-:W-:Y:S05]  /*13be0*/  BSYNC B1 ;  /* 0x0000000000017941 */ /* 0x000fea0003800000 */
.L_x_494:
        /* <DEDUP_REMOVED lines=9> */
.L_x_497:
[----:B------:R-:W-:Y:S05]  /*13c80*/  BSYNC B1 ;  /* 0x0000000000017941 */ /* 0x000fea0003800000 */
.L_x_496:
        /* <DEDUP_REMOVED lines=9> */
.L_x_499:
[----:B------:R-:W-:Y:S05]  /*13d20*/  BSYNC B1 ;  /* 0x0000000000017941 */ /* 0x000fea0003800000 */
.L_x_498:
        /* <DEDUP_REMOVED lines=12> */
.L_x_501:
[----:B------:R-:W-:Y:S05]  /*13df0*/  BSYNC B1 ;  /* 0x0000000000017941 */ /* 0x000fea0003800000 */
.L_x_500:
        /* <DEDUP_REMOVED lines=12> */
.L_x_503:
[----:B------:R-:W-:Y:S05]  /*13ec0*/  BSYNC B1 ;  /* 0x0000000000017941 */ /* 0x000fea0003800000 */
.L_x_502:
        /* <DEDUP_REMOVED lines=9> */
.L_x_505:
[----:B------:R-:W-:Y:S05]  /*13f60*/  BSYNC B1 ;  /* 0x0000000000017941 */ /* 0x000fea0003800000 */
.L_x_504:
        /* <DEDUP_REMOVED lines=9> */
.L_x_507:
[----:B------:R-:W-:Y:S05]  /*14000*/  BSYNC B1 ;  /* 0x0000000000017941 */ /* 0x000fea0003800000 */
.L_x_506:
        /* <DEDUP_REMOVED lines=12> */
.L_x_509:
[----:B------:R-:W-:Y:S05]  /*140d0*/  BSYNC B1 ;  /* 0x0000000000017941 */ /* 0x000fea0003800000 */
.L_x_508:
        /* <DEDUP_REMOVED lines=12> */
.L_x_511:
[----:B------:R-:W-:Y:S05]  /*141a0*/  BSYNC B1 ;  /* 0x0000000000017941 */ /* 0x000fea0003800000 */
.L_x_510:
        /* <DEDUP_REMOVED lines=9> */
.L_x_513:
[----:B------:R-:W-:Y:S05]  /*14240*/  BSYNC B1 ;  /* 0x0000000000017941 */ /* 0x000fea0003800000 */
.L_x_512:
        /* <DEDUP_REMOVED lines=9> */
.L_x_515:
[----:B------:R-:W-:Y:S05]  /*142e0*/  BSYNC B1 ;  /* 0x0000000000017941 */ /* 0x000fea0003800000 */
.L_x_514:
        /* <DEDUP_REMOVED lines=12> */
.L_x_517:
[----:B------:R-:W-:Y:S05]  /*143b0*/  BSYNC B1 ;  /* 0x0000000000017941 */ /* 0x000fea0003800000 */
.L_x_516:
        /* <DEDUP_REMOVED lines=12> */
.L_x_519:
[----:B------:R-:W-:Y:S05]  /*14480*/  BSYNC B1 ;  /* 0x0000000000017941 */ /* 0x000fea0003800000 */
.L_x_518:
        /* <DEDUP_REMOVED lines=9> */
.L_x_521:
[----:B------:R-:W-:Y:S05]  /*14520*/  BSYNC B1 ;  /* 0x0000000000017941 */ /* 0x000fea0003800000 */
.L_x_520:
        /* <DEDUP_REMOVED lines=9> */
.L_x_523:
[----:B------:R-:W-:Y:S05]  /*145c0*/  BSYNC B1 ;  /* 0x0000000000017941 */ /* 0x000fea0003800000 */
.L_x_522:
        /* <DEDUP_REMOVED lines=12> */
.L_x_525:
[----:B------:R-:W-:Y:S05]  /*14690*/  BSYNC B1 ;  /* 0x0000000000017941 */ /* 0x000fea0003800000 */
.L_x_524:
        /* <DEDUP_REMOVED lines=12> */
.L_x_527:
[----:B------:R-:W-:Y:S05]  /*14760*/  BSYNC B1 ;  /* 0x0000000000017941 */ /* 0x000fea0003800000 */
.L_x_526:
        /* <DEDUP_REMOVED lines=9> */
.L_x_529:
[----:B------:R-:W-:Y:S05]  /*14800*/  BSYNC B1 ;  /* 0x0000000000017941 */ /* 0x000fea0003800000 */
.L_x_528:
        /* <DEDUP_REMOVED lines=9> */
.L_x_531:
[----:B------:R-:W-:Y:S05]  /*148a0*/  BSYNC B1 ;  /* 0x0000000000017941 */ /* 0x000fea0003800000 */
.L_x_530:
        /* <DEDUP_REMOVED lines=12> */
.L_x_533:
[----:B------:R-:W-:Y:S05]  /*14970*/  BSYNC B1 ;  /* 0x0000000000017941 */ /* 0x000fea0003800000 */
.L_x_532:
        /* <DEDUP_REMOVED lines=12> */
.L_x_535:
[----:B------:R-:W-:Y:S05]  /*14a40*/  BSYNC B1 ;  /* 0x0000000000017941 */ /* 0x000fea0003800000 */
.L_x_534:
        /* <DEDUP_REMOVED lines=9> */
.L_x_537:
[----:B------:R-:W-:Y:S05]  /*14ae0*/  BSYNC B1 ;  /* 0x0000000000017941 */ /* 0x000fea0003800000 */
.L_x_536:
        /* <DEDUP_REMOVED lines=9> */
.L_x_539:
[----:B------:R-:W-:Y:S05]  /*14b80*/  BSYNC B1 ;  /* 0x0000000000017941 */ /* 0x000fea0003800000 */
.L_x_538:
[----:B-----5:R-:W-:Y:S01]  /*14b90*/  IMAD.U32 R5, R3, 0x10000, RZ ;  /* 0x0001000003057824 */ /* 0x020fe200078e00ff */
[----:B------:R-:W-:Y:S01]  /*14ba0*/  ISETP.GT.AND P1, PT, R0, 0xf9, P1 ;  /* 0x000000f90000780c */ /* 0x000fe20000f24270 */
[----:B0-----:R-:W-:Y:S01]  /*14bb0*/  @P2 IMAD.MOV.U32 R4, RZ, RZ, R160 ;  /* 0x000000ffff042224 */ /* 0x001fe200078e00a0 */
[----:B------:R-:W-:Y:S01]  /*14bc0*/  BSSY B1, `(.L_x_540) ;  /* 0x0000009000017945 */ /* 0x000fe20003800000 */
[----:B------:R-:W-:-:S04]  /*14bd0*/  FMUL R5, R5, R16 ;  /* 0x0000001005057220 */ /* 0x000fc80000400000 */
[----:B------:R-:W-:-:S05]  /*14be0*/  FFMA R5, R150, R2, R5 ;  /* 0x0000000296057223 */ /* 0x000fca0000000005 */
[----:B------:R-:W-:-:S04]  /*14bf0*/  F2FP.BF16.F32.PACK_AB R5, RZ, R5 ;  /* 0x00000005ff05723e */ /* 0x000fc800000010ff */
[----:B-1--4-:R-:W-:Y:S02]  /*14c00*/  PRMT R6, R5, 0x7610, R6 ;  /* 0x0000761005067816 */ /* 0x012fe40000000006 */
[----:B------:R-:W-:-:S05]  /*14c10*/  @P2 MOV R5, R161 ;  /* 0x000000a100052202 */ /* 0x000fca0000000f00 */
[----:B------:R0:W-:Y:S01]  /*14c20*/  @P2 STG.E.U16 desc[UR36][R4.64+0x1f0], R6 ;  /* 0x0001f00604002986 */ /* 0x0001e2000c101524 */
[----:B------:R-:W-:Y:S05]  /*14c30*/  @!P1 BRA `(.L_x_541) ;  /* 0x0000000000049947 */ /* 0x000fea0003800000 */
[----:B------:R1:W5:Y:S02]  /*14c40*/  LDG.E.LTC128B.U16 R3, desc[UR36][R12.64+0x1f2] ;  /* 0x0001f2240c037981 */ /* 0x000364000c1e1520 */
.L_x_541:
[----:B------:R-:W-:Y:S05]  /*14c50*/  BSYNC B1 ;  /* 0x0000000000017941 */ /* 0x000fea0003800000 */
.L_x_540:
[----:B------:R-:W-:Y:S05]  /*14c60*/  @!P1 BRA `(.L_x_542) ;  /* 0x0000004c00b09947 */ /* 0x000fea0003800000 */
[----:B-----5:R-:W-:-:S04]  /*14c70*/  IMAD.U32 R3, R3, 0x10000, RZ ;  /* 0x0001000003037824 */ /* 0x020fc800078e00ff */
[----:B------:R-:W-:-:S04]  /*14c80*/  FMUL R0, R3, R16 ;  /* 0x0000001003007220 */ /* 0x000fc80000400000 */
[----:B------:R-:W-:-:S05]  /*14c90*/  FFMA R0, R151, R2, R0 ;  /* 0x0000000297007223 */ /* 0x000fca0000000000 */
[----:B------:R-:W-:-:S05]  /*14ca0*/  F2FP.BF16.F32.PACK_AB R0, RZ, R0 ;  /* 0x00000000ff00723e */ /* 0x000fca00000010ff */
[----:B------:R4:W-:Y:S01]  /*14cb0*/  STG.E.U16 desc[UR36][R160.64+0x1f2], R0 ;  /* 0x0001f200a0007986 */ /* 0x0009e2000c101524 */
[----:B------:R-:W-:Y:S05]  /*14cc0*/  BRA `(.L_x_542) ;  /* 0x0000004c00987947 */ /* 0x000fea0003800000 */
.L_x_35:
[----:B------:R-:W2:Y:S01]  /*14cd0*/  LDL.LU R3, [R1] ;  /* 0x0000000001037983 */ /* 0x000ea20000300800 */
[----:B------:R-:W-:-:S03]  /*14ce0*/  ULDC.64 UR4, c[0x0][0x5c0] ;  /* 0x0001700000047ab9 */ /* 0x000fc60000000a00 */
[----:B------:R-:W3:Y:S04]  /*14cf0*/  LDL.LU R9, [R1+0x60] ;  /* 0x0000600001097983 */ /* 0x000ee80000300800 */
[----:B------:R-:W4:Y:S04]  /*14d00*/  LDL.LU R11, [R1+0x8c] ;  /* 0x00008c00010b7983 */ /* 0x000f280000300800 */
[----:B------:R-:W5:Y:S04]  /*14d10*/  LDL.LU R12, [R1+0x90] ;  /* 0x00009000010c7983 */ /* 0x000f680000300800 */
        /* <DEDUP_REMOVED lines=74> */
[----:B------:R-:W5:Y:S01]  /*151c0*/  LDL.LU R161, [R1+0x1cc] ;  /* 0x0001cc0001a17983 */ /* 0x000f620000300800 */
[----:B--2---:R-:W-:-:S03]  /*151d0*/  FMUL R3, R3, R2 ;  /* 0x0000000203037220 */ /* 0x004fc60000400000 */
[----:B------:R-:W2:Y:S01]  /*151e0*/  LDL.LU R160, [R1+0x1d0] ;  /* 0x0001d00001a07983 */ /* 0x000ea20000300800 */
[----:B------:R-:W-:-:S03]  /*151f0*/  LEA R4, P0, R6, UR4, 0x1 ;  /* 0x0000000406047c11 */ /* 0x000fc6000f8008ff */
[----:B------:R-:W2:Y:S04]  /*15200*/  LDL.LU R159, [R1+0x1d4] ;  /* 0x0001d400019f7983 */ /* 0x000ea80000300800 */
[----:B------:R-:W2:Y:S04]  /*15210*/  LDL.LU R158, [R1+0x1d8] ;  /* 0x0001d800019e7983 */ /* 0x000ea80000300800 */
[----:B------:R-:W2:Y:S04]  /*15220*/  LDL.LU R157, [R1+0x1dc] ;  /* 0x0001dc00019d7983 */ /* 0x000ea80000300800 */
[----:B------:R-:W2:Y:S01]  /*15230*/  LDL.LU R156, [R1+0x1e0] ;  /* 0x0001e000019c7983 */ /* 0x000ea20000300800 */
[----:B------:R-:W-:-:S03]  /*15240*/  LEA.HI.X R5, R6, UR5, R10, 0x1, P0 ;  /* 0x0000000506057c11 */ /* 0x000fc600080f0c0a */
[----:B------:R-:W2:Y:S01]  /*15250*/  LDL.LU R155, [R1+0x1e4] ;  /* 0x0001e400019b7983 */ /* 0x000ea20000300800 */
[----:B------:R-:W-:-:S03]  /*15260*/  F2FP.BF16.F32.PACK_AB R3, RZ, R3 ;  /* 0x00000003ff03723e */ /* 0x000fc600000010ff */
[----:B------:R-:W2:Y:S04]  /*15270*/  LDL.LU R154, [R1+0x1e8] ;  /* 0x0001e800019a7983 */ /* 0x000ea80000300800 */
[----:B------:R-:W2:Y:S04]  /*15280*/  LDL.LU R23, [R1+0x1ec] ;  /* 0x0001ec0001177983 */ /* 0x000ea80000300800 */
[----:B------:R-:W2:Y:S04]  /*15290*/  LDL.LU R22, [R1+0x1f0] ;  /* 0x0001f00001167983 */ /* 0x000ea80000300800 */
[----:B------:R-:W2:Y:S04]  /*152a0*/  LDL.LU R21, [R1+0x1f4] ;  /* 0x0001f40001157983 */ /* 0x000ea80000300800 */
[----:B------:R-:W2:Y:S04]  /*152b0*/  LDL.LU R20, [R1+0x1f8] ;  /* 0x0001f80001147983 */ /* 0x000ea80000300800 */
[----:B------:R-:W2:Y:S04]  /*152c0*/  LDL.LU R19, [R1+0x1fc] ;  /* 0x0001fc0001137983 */ /* 0x000ea80000300800 */
[----:B------:R-:W3:Y:S04]  /*152d0*/  LDL.LU R7, [R1+0x8] ;  /* 0x0000080001077983 */ /* 0x000ee80000300800 */
[----:B------:R-:W4:Y:S04]  /*152e0*/  LDL.LU R6, [R1+0xc] ;  /* 0x00000c0001067983 */ /* 0x000f280000300800 */
[----:B------:R0:W-:Y:S04]  /*152f0*/  @P1 STG.E.U16 desc[UR36][R4.64], R3 ;  /* 0x0000000304001986 */ /* 0x0001e8000c101524 */
[----:B0-----:R-:W5:Y:S01]  /*15300*/  LDL.LU R3, [R1+0x4] ;  /* 0x0000040001037983 */ /* 0x001f620000300800 */
[----:B------:R-:W-:Y:S01]  /*15310*/  ISETP.GT.AND P0, PT, R0, 0x1, P3 ;  /* 0x000000010000780c */ /* 0x000fe20001f04270 */
[----:B------:R-:W-:Y:S01]  /*15320*/  USHF.L.U32 UR5, UR8, 0x4, URZ ;  /* 0x0000000408057899 */ /* 0x000fe2000800063f */
[----:B------:R-:W-:Y:S01]  /*15330*/  ISETP.GT.AND P2, PT, R153, 0x8, PT ;  /* 0x000000089900780c */ /* 0x000fe20003f44270 */
[----:B------:R-:W-:Y:S01]  /*15340*/  USHF.L.U64.HI UR4, UR8, 0x4, UR9 ;  /* 0x0000000408047899 */ /* 0x000fe20008010209 */
[----:B---3--:R-:W-:-:S05]  /*15350*/  FMUL R7, R7, R2 ;  /* 0x0000000207077220 */ /* 0x008fca0000400000 */
[----:B------:R-:W-:-:S04]  /*15360*/  F2FP.BF16.F32.PACK_AB R7, RZ, R7 ;  /* 0x00000007ff07723e */ /* 0x000fc800000010ff */
[----:B------:R-:W-:Y:S01]  /*15370*/  PRMT R8, R7, 0x7610, R8 ;  /* 0x0000761007087816 */ /* 0x000fe20000000008 */
[----:B-----5:R-:W-:-:S05]  /*15380*/  FMUL R3, R3, R2 ;  /* 0x0000000203037220 */ /* 0x020fca0000400000 */
[----:B------:R-:W-:-:S05]  /*15390*/  F2FP.BF16.F32.PACK_AB R3, RZ, R3 ;  /* 0x00000003ff03723e */ /* 0x000fca00000010ff */
[----:B------:R4:W-:Y:S01]  /*153a0*/  @P0 STG.E.U16 desc[UR36][R4.64+0x2], R3 ;  /* 0x0000020304000986 */ /* 0x0009e2000c101524 */
[----:B------:R-:W-:Y:S01]  /*153b0*/  ISETP.GT.AND P0, PT, R0, RZ, P2 ;  /* 0x000000ff0000720c */ /* 0x000fe20001704270 */
[----:B----4-:R-:W-:Y:S01]  /*153c0*/  FMUL R3, R6, R2 ;  /* 0x0000000206037220 */ /* 0x010fe20000400000 */
[----:B------:R-:W-:-:S04]  /*153d0*/  IADD3 R6, P1, R4, UR5, RZ ;  /* 0x0000000504067c10 */ /* 0x000fc8000ff3e0ff */
[----:B------:R-:W-:Y:S02]  /*153e0*/  IADD3.X R7, R5, UR4, RZ, P1, !PT ;  /* 0x0000000405077c10 */ /* 0x000fe40008ffe4ff */
[----:B------:R-:W-:-:S05]  /*153f0*/  F2FP.BF16.F32.PACK_AB R3, RZ, R3 ;  /* 0x00000003ff03723e */ /* 0x000fca00000010ff */
[----:B------:R0:W-:Y:S01]  /*15400*/  @P0 STG.E.U16 desc[UR36][R6.64], R8 ;  /* 0x0000000806000986 */ /* 0x0001e2000c101524 */
[----:B------:R-:W-:-:S03]  /*15410*/  ISETP.GT.AND P0, PT, R0, 0x1, P2 ;  /* 0x000000010000780c */ /* 0x000fc60001704270 */
[----:B0-----:R-:W3:Y:S10]  /*15420*/  LDL.LU R8, [R1+0x50] ;  /* 0x0000500001087983 */ /* 0x001ef40000300800 */
[----:B------:R0:W-:Y:S04]  /*15430*/  @P0 STG.E.U16 desc[UR36][R6.64+0x2], R3 ;  /* 0x0000020306000986 */ /* 0x0001e8000c101524 */
[----:B0-----:R-:W4:Y:S01]  /*15440*/  LDL.LU R3, [R1+0x10] ;  /* 0x0000100001037983 */ /* 0x001f220000300800 */
[----:B------:R-:W-:Y:S01]  /*15450*/  ISETP.GT.AND P0, PT, R0, 0x8, P3 ;  /* 0x000000080000780c */ /* 0x000fe20001f04270 */
[----:B----4-:R-:W-:-:S05]  /*15460*/  FMUL R3, R3, R2 ;  /* 0x0000000203037220 */ /* 0x010fca0000400000 */
[----:B------:R-:W-:-:S07]  /*15470*/  F2FP.BF16.F32.PACK_AB R3, RZ, R3 ;  /* 0x00000003ff03723e */ /* 0x000fce00000010ff */
        /* <DEDUP_REMOVED lines=73> */
[----:B---3--:R-:W-:-:S05]  /*15910*/  FMUL R8, R8, R2 ;  /* 0x0000000208087220 */ /* 0x008fca0000400000 */
[----:B------:R-:W-:Y:S01]  /*15920*/  F2FP.BF16.F32.PACK_AB R8, RZ, R8 ;  /* 0x00000008ff08723e */ /* 0x000fe200000010ff */
[----:B----4-:R-:W-:-:S05]  /*15930*/  FMUL R3, R3, R2 ;  /* 0x0000000203037220 */ /* 0x010fca0000400000 */
[----:B------:R-:W-:-:S05]  /*15940*/  F2FP.BF16.F32.PACK_AB R3, RZ, R3 ;  /* 0x00000003ff03723e */ /* 0x000fca00000010ff */
[----:B------:R0:W-:Y:S01]  /*15950*/  @P0 STG.E.U16 desc[UR36][R6.64+0x42], R3 ;  /* 0x0000420306000986 */ /* 0x0001e2000c101524 */
[----:B------:R-:W-:-:S03]  /*15960*/  ISETP.GT.AND P0, PT, R0, 0x28, P3 ;  /* 0x000000280000780c */ /* 0x000fc60001f04270 */
[----:B0-----:R-:W3:Y:S01]  /*15970*/  LDL.LU R3, [R1+0x54] ;  /* 0x0000540001037983 */ /* 0x001ee20000300800 */
[----:B------:R-:W-:-:S09]  /*15980*/  ISETP.GT.AND P1, PT, R0, 0x29, P3 ;  /* 0x000000290000780c */ /* 0x000fd20001f24270 */
[----:B------:R0:W-:Y:S04]  /*15990*/  @P0 STG.E.U16 desc[UR36][R4.64+0x50], R8 ;  /* 0x0000500804000986 */ /* 0x0001e8000c101524 */
[----:B0-----:R-:W4:Y:S01]  /*159a0*/  LDL.LU R8, [R1+0x58] ;  /* 0x0000580001087983 */ /* 0x001f220000300800 */
[----:B---3--:R-:W-:-:S05]  /*159b0*/  FMUL R3, R3, R2 ;  /* 0x0000000203037220 */ /* 0x008fca0000400000 */
[----:B------:R-:W-:-:S05]  /*159c0*/  F2FP.BF16.F32.PACK_AB R3, RZ, R3 ;  /* 0x00000003ff03723e */ /* 0x000fca00000010ff */
[----:B------:R0:W-:Y:S01]  /*159d0*/  @P1 STG.E.U16 desc[UR36][R4.64+0x52], R3 ;  /* 0x0000520304001986 */ /* 0x0001e2000c101524 */
[----:B----4-:R-:W-:-:S05]  /*159e0*/  FMUL R8, R8, R2 ;  /* 0x0000000208087220 */ /* 0x010fca0000400000 */
[----:B------:R-:W-:Y:S01]  /*159f0*/  F2FP.BF16.F32.PACK_AB R8, RZ, R8 ;  /* 0x00000008ff08723e */ /* 0x000fe200000010ff */
[----:B0-----:R-:W3:Y:S03]  /*15a00*/  LDL.LU R3, [R1+0x5c] ;  /* 0x00005c0001037983 */ /* 0x001ee60000300800 */
[----:B------:R-:W-:Y:S02]  /*15a10*/  PRMT R10, R8, 0x7610, R10 ;  /* 0x00007610080a7816 */ /* 0x000fe4000000000a */
[----:B------:R-:W4:Y:S01]  /*15a20*/  LDL.LU R8, [R1+0x64] ;  /* 0x0000640001087983 */ /* 0x000f220000300800 */
[C---:B------:R-:W-:Y:S02]  /*15a30*/  ISETP.GT.AND P1, PT, R0.reuse, 0x28, P2 ;  /* 0x000000280000780c */ /* 0x040fe40001724270 */
[C---:B------:R-:W-:Y:S02]  /*15a40*/  ISETP.GT.AND P4, PT, R0.reuse, 0x29, P2 ;  /* 0x000000290000780c */ /* 0x040fe40001784270 */
[C---:B------:R-:W-:Y:S01]  /*15a50*/  ISETP.GT.AND P5, PT, R0.reuse, 0x30, P3 ;  /* 0x000000300000780c */ /* 0x040fe20001fa4270 */
[----:B------:R-:W-:Y:S01]  /*15a60*/  FMUL R9, R9, R2 ;  /* 0x0000000209097220 */ /* 0x000fe20000400000 */
[----:B------:R-:W-:-:S04]  /*15a70*/  ISETP.GT.AND P0, PT, R0, 0x31, P3 ;  /* 0x000000310000780c */ /* 0x000fc80001f04270 */
[----:B------:R-:W-:-:S03]  /*15a80*/  F2FP.BF16.F32.PACK_AB R9, RZ, R9 ;  /* 0x00000009ff09723e */ /* 0x000fc600000010ff */
[----:B------:R0:W-:Y:S04]  /*15a90*/  @P1 STG.E.U16 desc[UR36][R6.64+0x50], R10 ;  /* 0x0000500a06001986 */ /* 0x0001e8000c101524 */
[----:B0-----:R-:W5:Y:S01]  /*15aa0*/  LDL.LU R10, [R1+0x74] ;  /* 0x00007400010a7983 */ /* 0x001f620000300800 */
[----:B---3--:R-:W-:-:S05]  /*15ab0*/  FMUL R3, R3, R2 ;  /* 0x0000000203037220 */ /* 0x008fca0000400000 */
[----:B------:R-:W-:Y:S01]  /*15ac0*/  F2FP.BF16.F32.PACK_AB R3, RZ, R3 ;  /* 0x00000003ff03723e */ /* 0x000fe200000010ff */
[----:B----4-:R-:W-:-:S04]  /*15ad0*/  FMUL R8, R8, R2 ;  /* 0x0000000208087220 */ /* 0x010fc80000400000 */
[----:B------:R0:W-:Y:S04]  /*15ae0*/  @P4 STG.E.U16 desc[UR36][R6.64+0x52], R3 ;  /* 0x0000520306004986 */ /* 0x0001e8000c101524 */
[----:B------:R1:W-:Y:S01]  /*15af0*/  @P5 STG.E.U16 desc[UR36][R4.64+0x60], R9 ;  /* 0x0000600904005986 */ /* 0x0003e2000c101524 */
[----:B0-----:R-:W-:-:S03]  /*15b00*/  F2FP.BF16.F32.PACK_AB R3, RZ, R8 ;  /* 0x00000008ff03723e */ /* 0x001fc600000010ff */
[----:B------:R-:W3:Y:S01]  /*15b10*/  LDL.LU R8, [R1+0x68] ;  /* 0x0000680001087983 */ /* 0x000ee20000300800 */
[----:B-1----:R-:W-:-:S03]  /*15b20*/  PRMT R9, R3, 0x7610, R9 ;  /* 0x0000761003097816 */ /* 0x002fc60000000009 */
[----:B------:R-:W4:Y:S04]  /*15b30*/  LDL.LU R3, [R1+0x6c] ;  /* 0x00006c0001037983 */ /* 0x000f280000300800 */
[----:B------:R0:W-:Y:S04]  /*15b40*/  @P0 STG.E.U16 desc[UR36][R4.64+0x62], R9 ;  /* 0x0000620904000986 */ /* 0x0001e8000c101524 */
[----:B0-----:R-:W2:Y:S01]  /*15b50*/  LDL.LU R9, [R1+0x70] ;  /* 0x0000700001097983 */ /* 0x001ea20000300800 */
[----:B------:R-:W-:Y:S01]  /*15b60*/  ISETP.GT.AND P1, PT, R0, 0x30, P2 ;  /* 0x000000300000780c */ /* 0x000fe20001724270 */
[----:B---3--:R-:W-:-:S05]  /*15b70*/  FMUL R8, R8, R2 ;  /* 0x0000000208087220 */ /* 0x008fca0000400000 */
[----:B------:R-:W-:-:S07]  /*15b80*/  F2FP.BF16.F32.PACK_AB R8, RZ, R8 ;  /* 0x00000008ff08723e */ /* 0x000fce00000010ff */
[----:B------:R0:W-:Y:S01]  /*15b90*/  @P1 STG.E.U16 desc[UR36][R6.64+0x60], R8 ;  /* 0x0000600806001986 */ /* 0x0001e2000c101524 */
[----:B--2---:R-:W-:-:S05]  /*15ba0*/  FMUL R9, R9, R2 ;  /* 0x0000000209097220 */ /* 0x004fca0000400000 */
[----:B0-----:R-:W-:-:S04]  /*15bb0*/  F2FP.BF16.F32.PACK_AB R8, RZ, R9 ;  /* 0x00000009ff08723e */ /* 0x001fc800000010ff */
[----:B------:R-:W-:Y:S02]  /*15bc0*/  PRMT R9, R8, 0x7610, R9 ;  /* 0x0000761008097816 */ /* 0x000fe40000000009 */
[----:B------:R-:W2:Y:S01]  /*15bd0*/  LDL.LU R8, [R1+0x78] ;  /* 0x0000780001087983 */ /* 0x000ea20000300800 */
[C---:B------:R-:W-:Y:S01]  /*15be0*/  ISETP.GT.AND P4, PT, R0.reuse, 0x31, P2 ;  /* 0x000000310000780c */ /* 0x040fe20001784270 */
[-C--:B----4-:R-:W-:Y:S01]  /*15bf0*/  FMUL R3, R3, R2.reuse ;  /* 0x0000000203037220 */ /* 0x090fe20000400000 */
[----:B------:R-:W-:Y:S01]  /*15c00*/  ISETP.GT.AND P5, PT, R0, 0x38, P3 ;  /* 0x000000380000780c */ /* 0x000fe20001fa4270 */
[----:B-----5:R-:W-:-:S03]  /*15c10*/  FMUL R10, R10, R2 ;  /* 0x000000020a0a7220 */ /* 0x020fc60000400000 */
[----:B------:R-:W-:Y:S02]  /*15c20*/  F2FP.BF16.F32.PACK_AB R3, RZ, R3 ;  /* 0x00000003ff03723e */ /* 0x000fe400000010ff */
[----:B------:R-:W-:-:S05]  /*15c30*/  ISETP.GT.AND P6, PT, R0, 0x39, P3 ;  /* 0x000000390000780c */ /* 0x000fca0001fc4270 */
[----:B------:R0:W-:Y:S04]  /*15c40*/  @P4 STG.E.U16 desc[UR36][R6.64+0x62], R3 ;  /* 0x0000620306004986 */ /* 0x0001e8000c101524 */
[----:B------:R1:W-:Y:S01]  /*15c50*/  @P5 STG.E.U16 desc[UR36][R4.64+0x70], R9 ;  /* 0x0000700904005986 */ /* 0x0003e2000c101524 */
[----:B0-----:R-:W-:-:S04]  /*15c60*/  F2FP.BF16.F32.PACK_AB R3, RZ, R10 ;  /* 0x0000000aff03723e */ /* 0x001fc800000010ff */
[----:B------:R-:W-:Y:S01]  /*15c70*/  PRMT R10, R3, 0x7610, R10 ;  /* 0x00007610030a7816 */ /* 0x000fe2000000000a */
[----:B-1----:R-:W3:Y:S04]  /*15c80*/  LDL.LU R9, [R1+0x80] ;  /* 0x0000800001097983 */ /* 0x002ee80000300800 */
[----:B------:R0:W-:Y:S01]  /*15c90*/  @P6 STG.E.U16 desc[UR36][R4.64+0x72], R10 ;  /* 0x0000720a04006986 */ /* 0x0001e2000c101524 */
[----:B--2---:R-:W-:-:S05]  /*15ca0*/  FMUL R8, R8, R2 ;  /* 0x0000000208087220 */ /* 0x004fca0000400000 */
[----:B------:R-:W-:Y:S02]  /*15cb0*/  F2FP.BF16.F32.PACK_AB R3, RZ, R8 ;  /* 0x00000008ff03723e */ /* 0x000fe400000010ff */
[----:B------:R-:W2:Y:S02]  /*15cc0*/  LDL.LU R8, [R1+0x7c] ;  /* 0x00007c0001087983 */ /* 0x000ea40000300800 */
[----:B0-----:R-:W-:Y:S02]  /*15cd0*/  PRMT R10, R3, 0x7610, R10 ;  /* 0x00007610030a7816 */ /* 0x001fe4000000000a */
[----:B------:R-:W4:Y:S01]  /*15ce0*/  LDL.LU R3, [R1+0x84] ;  /* 0x0000840001037983 */ /* 0x000f220000300800 */
[C---:B------:R-:W-:Y:S02]  /*15cf0*/  ISETP.GT.AND P0, PT, R0.reuse, 0x38, P2 ;  /* 0x000000380000780c */ /* 0x040fe40001704270 */
[C---:B------:R-:W-:Y:S02]  /*15d00*/  ISETP.GT.AND P1, PT, R0.reuse, 0x39, P2 ;  /* 0x000000390000780c */ /* 0x040fe40001724270 */
[----:B------:R-:W-:-:S02]  /*15d10*/  ISETP.GT.AND P4, PT, R0, 0x40, P3 ;  /* 0x000000400000780c */ /* 0x000fc40001f84270 */
[----:B------:R-:W-:-:S07]  /*15d20*/  ISETP.GT.AND P5, PT, R0, 0x41, P3 ;  /* 0x000000410000780c */ /* 0x000fce0001fa4270 */
[----:B------:R0:W-:Y:S01]  /*15d30*/  @P0 STG.E.U16 desc[UR36][R6.64+0x70], R10 ;  /* 0x0000700a06000986 */ /* 0x0001e2000c101524 */
[----:B---3--:R-:W-:-:S05]  /*15d40*/  FMUL R9, R9, R2 ;  /* 0x0000000209097220 */ /* 0x008fca0000400000 */
[----:B------:R-:W-:Y:S01]  /*15d50*/  F2FP.BF16.F32.PACK_AB R9, RZ, R9 ;  /* 0x00000009ff09723e */ /* 0x000fe200000010ff */
[-C--:B--2---:R-:W-:Y:S01]  /*15d60*/  FMUL R8, R8, R2.reuse ;  /* 0x0000000208087220 */ /* 0x084fe20000400000 */
[----:B----4-:R-:W-:-:S04]  /*15d70*/  FMUL R3, R3, R2 ;  /* 0x0000000203037220 */ /* 0x010fc80000400000 */
[----:B------:R-:W-:-:S04]  /*15d80*/  F2FP.BF16.F32.PACK_AB R8, RZ, R8 ;  /* 0x00000008ff08723e */ /* 0x000fc800000010ff */
[----:B0-----:R-:W-:Y:S02]  /*15d90*/  PRMT R10, R8, 0x7610, R10 ;  /* 0x00007610080a7816 */ /* 0x001fe4000000000a */
[----:B------:R-:W-:Y:S01]  /*15da0*/  F2FP.BF16.F32.PACK_AB R3, RZ, R3 ;  /* 0x00000003ff03723e */ /* 0x000fe200000010ff */
[----:B------:R-:W2:Y:S04]  /*15db0*/  LDL.LU R8, [R1+0x88] ;  /* 0x0000880001087983 */ /* 0x000ea80000300800 */
[----:B------:R-:W-:Y:S04]  /*15dc0*/  @P1 STG.E.U16 desc[UR36][R6.64+0x72], R10 ;  /* 0x0000720a06001986 */ /* 0x000fe8000c101524 */
[----:B------:R0:W-:Y:S04]  /*15dd0*/  @P4 STG.E.U16 desc[UR36][R4.64+0x80], R9 ;  /* 0x0000800904004986 */ /* 0x0001e8000c101524 */
[----:B------:R1:W-:Y:S04]  /*15de0*/  @P5 STG.E.U16 desc[UR36][R4.64+0x82], R3 ;  /* 0x0000820304005986 */ /* 0x0003e8000c101524 */
[----:B0-----:R-:W3:Y:S04]  /*15df0*/  LDL.LU R9, [R1+0x94] ;  /* 0x0000940001097983 */ /* 0x001ee80000300800 */
[----:B-1----:R-:W4:Y:S01]  /*15e00*/  LDL.LU R3, [R1+0x98] ;  /* 0x0000980001037983 */ /* 0x002f220000300800 */
[----:B------:R-:W-:Y:S01]  /*15e10*/  ISETP.GT.AND P0, PT, R0, 0x40, P2 ;  /* 0x000000400000780c */ /* 0x000fe20001704270 */
[----:B--2---:R-:W-:-:S05]  /*15e20*/  FMUL R8, R8, R2 ;  /* 0x0000000208087220 */ /* 0x004fca0000400000 */
[----:B------:R-:W-:-:S07]  /*15e30*/  F2FP.BF16.F32.PACK_AB R8, RZ, R8 ;  /* 0x00000008ff08723e */ /* 0x000fce00000010ff */
[----:B------:R0:W-:Y:S01]  /*15e40*/  @P0 STG.E.U16 desc[UR36][R6.64+0x80], R8 ;  /* 0x0000800806000986 */ /* 0x0001e2000c101524 */
[----:B----4-:R-:W-:-:S05]  /*15e50*/  FMUL R3, R3, R2 ;  /* 0x0000000203037220 */ /* 0x010fca0000400000 */
[----:B0-----:R-:W-:Y:S02]  /*15e60*/  F2FP.BF16.F32.PACK_AB R8, RZ, R3 ;  /* 0x00000003ff08723e */ /* 0x001fe400000010ff */
[----:B------:R-:W2:Y:S02]  /*15e70*/  LDL.LU R3, [R1+0x9c] ;  /* 0x00009c0001037983 */ /* 0x000ea40000300800 */
[----:B------:R-:W-:Y:S02]  /*15e80*/  PRMT R13, R8, 0x7610, R13 ;  /* 0x00007610080d7816 */ /* 0x000fe4000000000d */
[----:B------:R-:W4:Y:S01]  /*15e90*/  LDL.LU R8, [R1+0xa0] ;  /* 0x0000a00001087983 */ /* 0x000f220000300800 */
[C---:B------:R-:W-:Y:S01]  /*15ea0*/  ISETP.GT.AND P1, PT, R0.reuse, 0x41, P2 ;  /* 0x000000410000780c */ /* 0x040fe20001724270 */
[-C--:B---3--:R-:W-:Y:S01]  /*15eb0*/  FMUL R9, R9, R2.reuse ;  /* 0x0000000209097220 */ /* 0x088fe20000400000 */
[-C--:B------:R-:W-:Y:S01]  /*15ec0*/  FMUL R11, R11, R2.reuse ;  /* 0x000000020b0b7220 */ /* 0x080fe20000400000 */
[----:B------:R-:W-:Y:S01]  /*15ed0*/  ISETP.GT.AND P4, PT, R0, 0x48, P3 ;  /* 0x000000480000780c */ /* 0x000fe20001f84270 */
[----:B------:R-:W-:-:S02]  /*15ee0*/  FMUL R12, R12, R2 ;  /* 0x000000020c0c7220 */ /* 0x000fc40000400000 */
[----:B------:R-:W-:Y:S02]  /*15ef0*/  F2FP.BF16.F32.PACK_AB R9, RZ, R9 ;  /* 0x00000009ff09723e */ /* 0x000fe400000010ff */
[----:B------:R-:W-:Y:S02]  /*15f00*/  F2FP.BF16.F32.PACK_AB R11, RZ, R11 ;  /* 0x0000000bff0b723e */ /* 0x000fe400000010ff */
[----:B------:R-:W-:Y:S02]  /*15f10*/  F2FP.BF16.F32.PACK_AB R10, RZ, R12 ;  /* 0x0000000cff0a723e */ /* 0x000fe400000010ff */
[----:B------:R-:W-:Y:S02]  /*15f20*/  PRMT R12, R9, 0x7610, R12 ;  /* 0x00007610090c7816 */ /* 0x000fe4000000000c */
[C---:B------:R-:W-:Y:S01]  /*15f30*/  ISETP.GT.AND P5, PT, R0.reuse, 0x49, P3 ;  /* 0x000000490000780c */ /* 0x040fe20001fa4270 */
[----:B------:R-:W-:Y:S01]  /*15f40*/  @P1 STG.E.U16 desc[UR36][R6.64+0x82], R11 ;  /* 0x0000820b06001986 */ /* 0x000fe2000c101524 */
[----:B------:R-:W-:-:S02]  /*15f50*/  ISETP.GT.AND P0, PT, R0, 0x48, P2 ;  /* 0x000000480000780c */ /* 0x000fc40001704270 */
[C---:B------:R-:W-:Y:S01]  /*15f60*/  ISETP.GT.AND P1, PT, R0.reuse, 0x49, P2 ;  /* 0x000000490000780c */ /* 0x040fe20001724270 */
[----:B------:R0:W-:Y:S01]  /*15f70*/  @P4 STG.E.U16 desc[UR36][R4.64+0x90], R10 ;  /* 0x0000900a04004986 */ /* 0x0001e2000c101524 */
[----:B------:R-:W-:-:S07]  /*15f80*/  ISETP.GT.AND P4, PT, R0, 0x50, P3 ;  /* 0x000000500000780c */ /* 0x000fce0001f84270 */
[----:B------:R1:W-:Y:S01]  /*15f90*/  @P5 STG.E.U16 desc[UR36][R4.64+0x92], R12 ;  /* 0x0000920c04005986 */ /* 0x0003e2000c101524 */
[----:B------:R-:W-:-:S03]  /*15fa0*/  ISETP.GT.AND P5, PT, R0, 0x51, P3 ;  /* 0x000000510000780c */ /* 0x000fc60001fa4270 */
[----:B------:R3:W-:Y:S01]  /*15fb0*/  @P0 STG.E.U16 desc[UR36][R6.64+0x90], R13 ;  /* 0x0000900d06000986 */ /* 0x0007e2000c101524 */
[C---:B------:R-:W-:Y:S02]  /*15fc0*/  ISETP.GT.AND P0, PT, R0.reuse, 0x51, P2 ;  /* 0x000000510000780c */ /* 0x040fe40001704270 */
[----:B------:R-:W-:Y:S01]  /*15fd0*/  ISETP.GT.AND P6, PT, R0, 0x71, P3 ;  /* 0x000000710000780c */ /* 0x000fe20001fc4270 */
[----:B--2---:R-:W-:-:S05]  /*15fe0*/  FMUL R3, R3, R2 ;  /* 0x0000000203037220 */ /* 0x004fca0000400000 */
[----:B------:R-:W-:Y:S01]  /*15ff0*/  F2FP.BF16.F32.PACK_AB R9, RZ, R3 ;  /* 0x00000003ff09723e */ /* 0x000fe200000010ff */
[-C--:B----4-:R-:W-:Y:S01]  /*16000*/  FMUL R3, R8, R2.reuse ;  /* 0x0000000208037220 */ /* 0x090fe20000400000 */
[----:B------:R-:W-:-:S04]  /*16010*/  FMUL R8, R235, R2 ;  /* 0x00000002eb087220 */ /* 0x000fc80000400000 */
[----:B------:R-:W-:Y:S02]  /*16020*/  F2FP.BF16.F32.PACK_AB R3, RZ, R3 ;  /* 0x00000003ff03723e */ /* 0x000fe400000010ff */
[----:B0-----:R-:W-:Y:S02]  /*16030*/  PRMT R10, R9, 0x7610, R10 ;  /* 0x00007610090a7816 */ /* 0x001fe4000000000a */
[----:B------:R-:W-:Y:S01]  /*16040*/  PRMT R11, R3, 0x7610, R11 ;  /* 0x00007610030b7816 */ /* 0x000fe2000000000b */
[----:B------:R-:W-:Y:S01]  /*16050*/  FMUL R3, R233, R2 ;  /* 0x00000002e9037220 */ /* 0x000fe20000400000 */
[----:B------:R-:W-:Y:S01]  /*16060*/  F2FP.BF16.F32.PACK_AB R8, RZ, R8 ;  /* 0x00000008ff08723e */ /* 0x000fe200000010ff */
[----:B------:R-:W-:Y:S01]  /*16070*/  FMUL R9, R234, R2 ;  /* 0x00000002ea097220 */ /* 0x000fe20000400000 */
[----:B------:R0:W-:Y:S02]  /*16080*/  @P1 STG.E.U16 desc[UR36][R6.64+0x92], R10 ;  /* 0x0000920a06001986 */ /* 0x0001e4000c101524 */
[----:B-1----:R-:W-:-:S02]  /*16090*/  PRMT R12, R8, 0x7610, R12 ;  /* 0x00007610080c7816 */ /* 0x002fc4000000000c */
[----:B------:R-:W-:Y:S01]  /*160a0*/  F2FP.BF16.F32.PACK_AB R8, RZ, R3 ;  /* 0x00000003ff08723e */ /* 0x000fe200000010ff */
[-C--:B------:R-:W-:Y:S01]  /*160b0*/  FMUL R3, R232, R2.reuse ;  /* 0x00000002e8037220 */ /* 0x080fe20000400000 */
[C---:B------:R-:W-:Y:S02]  /*160c0*/  ISETP.GT.AND P1, PT, R0.reuse, 0x50, P2 ;  /* 0x000000500000780c */ /* 0x040fe40001724270 */
[----:B------:R-:W-:Y:S01]  /*160d0*/  F2FP.BF16.F32.PACK_AB R9, RZ, R9 ;  /* 0x00000009ff09723e */ /* 0x000fe200000010ff */
[----:B------:R1:W-:Y:S01]  /*160e0*/  @P4 STG.E.U16 desc[UR36][R4.64+0xa0], R11 ;  /* 0x0000a00b04004986 */ /* 0x0003e2000c101524 */
[----:B------:R-:W-:Y:S02]  /*160f0*/  ISETP.GT.AND P4, PT, R0, 0x58, P3 ;  /* 0x000000580000780c */ /* 0x000fe40001f84270 */
[----:B---3--:R-:W-:Y:S02]  /*16100*/  PRMT R13, R9, 0x7610, R13 ;  /* 0x00007610090d7816 */ /* 0x008fe4000000000d */
[----:B------:R-:W-:Y:S01]  /*16110*/  F2FP.BF16.F32.PACK_AB R9, RZ, R3 ;  /* 0x00000003ff09723e */ /* 0x000fe200000010ff */
[-C--:B------:R-:W-:Y:S01]  /*16120*/  FMUL R3, R230, R2.reuse ;  /* 0x00000002e6037220 */ /* 0x080fe20000400000 */
[----:B------:R-:W-:Y:S01]  /*16130*/  PRMT R14, R8, 0x7610, R14 ;  /* 0x00007610080e7816 */ /* 0x000fe2000000000e */
[----:B------:R-:W-:Y:S01]  /*16140*/  FMUL R8, R231, R2 ;  /* 0x00000002e7087220 */ /* 0x000fe20000400000 */
[----:B------:R2:W-:Y:S01]  /*16150*/  @P5 STG.E.U16 desc[UR36][R4.64+0xa2], R12 ;  /* 0x0000a20c04005986 */ /* 0x0005e2000c101524 */
[----:B------:R-:W-:-:S02]  /*16160*/  ISETP.GT.AND P5, PT, R0, 0x59, P3 ;  /* 0x000000590000780c */ /* 0x000fc40001fa4270 */
[----:B------:R-:W-:Y:S01]  /*16170*/  F2FP.BF16.F32.PACK_AB R3, RZ, R3 ;  /* 0x00000003ff03723e */ /* 0x000fe200000010ff */
[----:B------:R-:W-:Y:S01]  /*16180*/  @P1 STG.E.U16 desc[UR36][R6.64+0xa0], R13 ;  /* 0x0000a00d06001986 */ /* 0x000fe2000c101524 */
[----:B0-----:R-:W-:Y:S01]  /*16190*/  F2FP.BF16.F32.PACK_AB R10, RZ, R8 ;  /* 0x00000008ff0a723e */ /* 0x001fe200000010ff */
[-C--:B------:R-:W-:Y:S01]  /*161a0*/  FMUL R8, R229, R2.reuse ;  /* 0x00000002e5087220 */ /* 0x080fe20000400000 */
[----:B-1----:R-:W-:Y:S01]  /*161b0*/  PRMT R11, R3, 0x7610, R11 ;  /* 0x00007610030b7816 */ /* 0x002fe2000000000b */
[----:B------:R-:W-:Y:S01]  /*161c0*/  @P0 STG.E.U16 desc[UR36][R6.64+0xa2], R14 ;  /* 0x0000a20e06000986 */ /* 0x000fe2000c101524 */
[----:B------:R-:W-:Y:S01]  /*161d0*/  ISETP.GT.AND P0, PT, R0, 0x58, P2 ;  /* 0x000000580000780c */ /* 0x000fe20001704270 */
[----:B------:R-:W-:Y:S01]  /*161e0*/  FMUL R3, R228, R2 ;  /* 0x00000002e4037220 */ /* 0x000fe20000400000 */
[C---:B------:R-:W-:Y:S01]  /*161f0*/  ISETP.GT.AND P1, PT, R0.reuse, 0x59, P2 ;  /* 0x000000590000780c */ /* 0x040fe20001724270 */
[----:B------:R0:W-:Y:S01]  /*16200*/  @P4 STG.E.U16 desc[UR36][R4.64+0xb0], R9 ;  /* 0x0000b00904004986 */ /* 0x0001e2000c101524 */
[----:B------:R-:W-:-:S02]  /*16210*/  ISETP.GT.AND P4, PT, R0, 0x60, P3 ;  /* 0x000000600000780c */ /* 0x000fc40001f84270 */
[----:B------:R-:W-:Y:S01]  /*16220*/  F2FP.BF16.F32.PACK_AB R8, RZ, R8 ;  /* 0x00000008ff08723e */ /* 0x000fe200000010ff */
[----:B------:R1:W-:Y:S03]  /*16230*/  @P5 STG.E.U16 desc[UR36][R4.64+0xb2], R10 ;  /* 0x0000b20a04005986 */ /* 0x0003e6000c101524 */
[----:B--2---:R-:W-:Y:S02]  /*16240*/  PRMT R12, R8, 0x7610, R12 ;  /* 0x00007610080c7816 */ /* 0x004fe4000000000c */
[----:B0-----:R-:W-:Y:S01]  /*16250*/  F2FP.BF16.F32.PACK_AB R9, RZ, R3 ;  /* 0x00000003ff09723e */ /* 0x001fe200000010ff */
[-C--:B------:R-:W-:Y:S01]  /*16260*/  FMUL R3, R227, R2.reuse ;  /* 0x00000002e3037220 */ /* 0x080fe20000400000 */
[-C--:B------:R-:W-:Y:S02]  /*16270*/  FMUL R8, R226, R2.reuse ;  /* 0x00000002e2087220 */ /* 0x080fe40000400000 */
[----:B-1----:R-:W-:Y:S01]  /*16280*/  PRMT R10, R9, 0x7610, R10 ;  /* 0x00007610090a7816 */ /* 0x002fe2000000000a */
[----:B------:R0:W-:Y:S01]  /*16290*/  @P0 STG.E.U16 desc[UR36][R6.64+0xb0], R11 ;  /* 0x0000b00b06000986 */ /* 0x0001e2000c101524 */
[----:B------:R-:W-:Y:S01]  /*162a0*/  F2FP.BF16.F32.PACK_AB R3, RZ, R3 ;  /* 0x00000003ff03723e */ /* 0x000fe200000010ff */
[----:B------:R-:W-:Y:S01]  /*162b0*/  FMUL R9, R225, R2 ;  /* 0x00000002e1097220 */ /* 0x000fe20000400000 */
[C---:B------:R-:W-:Y:S01]  /*162c0*/  ISETP.GT.AND P5, PT, R0.reuse, 0x61, P3 ;  /* 0x000000610000780c */ /* 0x040fe20001fa4270 */
[----:B------:R1:W-:Y:S01]  /*162d0*/  @P1 STG.E.U16 desc[UR36][R6.64+0xb2], R12 ;  /* 0x0000b20c06001986 */ /* 0x0003e2000c101524 */
[----:B------:R-:W-:-:S03]  /*162e0*/  ISETP.GT.AND P1, PT, R0, 0x60, P2 ;  /* 0x000000600000780c */ /* 0x000fc60001724270 */
[----:B------:R-:W-:Y:S01]  /*162f0*/  @P4 STG.E.U16 desc[UR36][R4.64+0xc0], R10 ;  /* 0x0000c00a04004986 */ /* 0x000fe2000c101524 */
[----:B------:R-:W-:Y:S02]  /*16300*/  ISETP.GT.AND P4, PT, R0, 0x61, P2 ;  /* 0x000000610000780c */ /* 0x000fe40001784270 */
[----:B------:R-:W-:Y:S02]  /*16310*/  F2FP.BF16.F32.PACK_AB R8, RZ, R8 ;  /* 0x00000008ff08723e */ /* 0x000fe400000010ff */
[----:B0-----:R-:W-:Y:S01]  /*16320*/  PRMT R11, R3, 0x7610, R11 ;  /* 0x00007610030b7816 */ /* 0x001fe2000000000b */
[-C--:B------:R-:W-:Y:S01]  /*16330*/  FMUL R3, R224, R2.reuse ;  /* 0x00000002e0037220 */ /* 0x080fe20000400000 */
[----:B------:R-:W-:Y:S02]  /*16340*/  F2FP.BF16.F32.PACK_AB R9, RZ, R9 ;  /* 0x00000009ff09723e */ /* 0x000fe400000010ff */
[----:B-1----:R-:W-:Y:S02]  /*16350*/  PRMT R12, R8, 0x7610, R12 ;  /* 0x00007610080c7816 */ /* 0x002fe4000000000c */
[----:B------:R-:W-:Y:S01]  /*16360*/  F2FP.BF16.F32.PACK_AB R8, RZ, R3 ;  /* 0x00000003ff08723e */ /* 0x000fe200000010ff */
[----:B------:R-:W-:Y:S01]  /*16370*/  FMUL R3, R223, R2 ;  /* 0x00000002df037220 */ /* 0x000fe20000400000 */
[----:B------:R-:W-:Y:S01]  /*16380*/  PRMT R13, R9, 0x7610, R13 ;  /* 0x00007610090d7816 */ /* 0x000fe2000000000d */
[----:B------:R0:W-:Y:S01]  /*16390*/  @P5 STG.E.U16 desc[UR36][R4.64+0xc2], R11 ;  /* 0x0000c20b04005986 */ /* 0x0001e2000c101524 */
[----:B------:R-:W-:-:S02]  /*163a0*/  ISETP.GT.AND P0, PT, R0, 0x68, P3 ;  /* 0x000000680000780c */ /* 0x000fc40001f04270 */
[----:B------:R-:W-:Y:S01]  /*163b0*/  F2FP.BF16.F32.PACK_AB R9, RZ, R3 ;  /* 0x00000003ff09723e */ /* 0x000fe200000010ff */
[----:B------:R1:W-:Y:S01]  /*163c0*/  @P1 STG.E.U16 desc[UR36][R6.64+0xc0], R12 ;  /* 0x0000c00c06001986 */ /* 0x0003e2000c101524 */
[----:B------:R-:W-:-:S03]  /*163d0*/  FMUL R3, R221, R2 ;  /* 0x00000002dd037220 */ /* 0x000fc60000400000 */
[----:B------:R-:W-:Y:S01]  /*163e0*/  @P4 STG.E.U16 desc[UR36][R6.64+0xc2], R13 ;  /* 0x0000c20d06004986 */ /* 0x000fe2000c101524 */
[----:B------:R-:W-:Y:S02]  /*163f0*/  ISETP.GT.AND P4, PT, R0, 0x69, P3 ;  /* 0x000000690000780c */ /* 0x000fe40001f84270 */
[----:B------:R-:W-:Y:S01]  /*16400*/  PRMT R14, R8, 0x7610, R14 ;  /* 0x00007610080e7816 */ /* 0x000fe2000000000e */
[-C--:B------:R-:W-:Y:S01]  /*16410*/  FMUL R8, R222, R2.reuse ;  /* 0x00000002de087220 */ /* 0x080fe20000400000 */
[----:B------:R-:W-:Y:S02]  /*16420*/  F2FP.BF16.F32.PACK_AB R3, RZ, R3 ;  /* 0x00000003ff03723e */ /* 0x000fe400000010ff */
[----:B------:R-:W-:Y:S01]  /*16430*/  ISETP.GT.AND P1, PT, R0, 0x68, P2 ;  /* 0x000000680000780c */ /* 0x000fe20001724270 */
[----:B------:R-:W-:Y:S01]  /*16440*/  @P0 STG.E.U16 desc[UR36][R4.64+0xd0], R14 ;  /* 0x0000d00e04000986 */ /* 0x000fe2000c101524 */
[----:B0-----:R-:W-:Y:S01]  /*16450*/  PRMT R11, R3, 0x7610, R11 ;  /* 0x00007610030b7816 */ /* 0x001fe2000000000b */
[----:B------:R-:W-:Y:S01]  /*16460*/  FMUL R3, R219, R2 ;  /* 0x00000002db037220 */ /* 0x000fe20000400000 */
[----:B------:R-:W-:Y:S01]  /*16470*/  F2FP.BF16.F32.PACK_AB R10, RZ, R8 ;  /* 0x00000008ff0a723e */ /* 0x000fe200000010ff */
[----:B------:R-:W-:Y:S01]  /*16480*/  FMUL R8, R220, R2 ;  /* 0x00000002dc087220 */ /* 0x000fe20000400000 */
[C---:B------:R-:W-:Y:S01]  /*16490*/  ISETP.GT.AND P0, PT, R0.reuse, 0x69, P2 ;  /* 0x000000690000780c */ /* 0x040fe20001704270 */
[----:B------:R0:W-:Y:S01]  /*164a0*/  @P4 STG.E.U16 desc[UR36][R4.64+0xd2], R9 ;  /* 0x0000d20904004986 */ /* 0x0001e2000c101524 */
[----:B------:R-:W-:-:S02]  /*164b0*/  ISETP.GT.AND P5, PT, R0, 0x70, P3 ;  /* 0x000000700000780c */ /* 0x000fc40001fa4270 */
[----:B------:R-:W-:-:S04]  /*164c0*/  F2FP.BF16.F32.PACK_AB R8, RZ, R8 ;  /* 0x00000008ff08723e */ /* 0x000fc800000010ff */
[----:B-1----:R-:W-:Y:S02]  /*164d0*/  PRMT R12, R8, 0x7610, R12 ;  /* 0x00007610080c7816 */ /* 0x002fe4000000000c */
[----:B0-----:R-:W-:Y:S01]  /*164e0*/  F2FP.BF16.F32.PACK_AB R9, RZ, R3 ;  /* 0x00000003ff09723e */ /* 0x001fe200000010ff */
[-C--:B------:R-:W-:Y:S01]  /*164f0*/  FMUL R3, R218, R2.reuse ;  /* 0x00000002da037220 */ /* 0x080fe20000400000 */
[----:B------:R-:W-:Y:S01]  /*16500*/  FMUL R8, R217, R2 ;  /* 0x00000002d9087220 */ /* 0x000fe20000400000 */
[----:B------:R0:W-:Y:S03]  /*16510*/  @P1 STG.E.U16 desc[UR36][R6.64+0xd0], R10 ;  /* 0x0000d00a06001986 */ /* 0x0001e6000c101524 */
[----:B------:R-:W-:Y:S01]  /*16520*/  F2FP.BF16.F32.PACK_AB R3, RZ, R3 ;  /* 0x00000003ff03723e */ /* 0x000fe200000010ff */
[----:B------:R1:W-:Y:S01]  /*16530*/  @P0 STG.E.U16 desc[UR36][R6.64+0xd2], R11 ;  /* 0x0000d20b06000986 */ /* 0x0003e2000c101524 */
[----:B------:R-:W-:-:S02]  /*16540*/  ISETP.GT.AND P1, PT, R0, 0x70, P2 ;  /* 0x000000700000780c */ /* 0x000fc40001724270 */
[----:B------:R-:W-:Y:S01]  /*16550*/  F2FP.BF16.F32.PACK_AB R8, RZ, R8 ;  /* 0x00000008ff08723e */ /* 0x000fe200000010ff */
[----:B------:R2:W-:Y:S01]  /*16560*/  @P5 STG.E.U16 desc[UR36][R4.64+0xe0], R12 ;  /* 0x0000e00c04005986 */ /* 0x0005e2000c101524 */
[----:B0-----:R-:W-:Y:S01]  /*16570*/  PRMT R10, R9, 0x7610, R10 ;  /* 0x00007610090a7816 */ /* 0x001fe2000000000a */
[-C--:B------:R-:W-:Y:S01]  /*16580*/  FMUL R9, R216, R2.reuse ;  /* 0x00000002d8097220 */ /* 0x080fe20000400000 */
[----:B-1----:R-:W-:Y:S01]  /*16590*/  PRMT R11, R3, 0x7610, R11 ;  /* 0x00007610030b7816 */ /* 0x002fe2000000000b */
[----:B------:R-:W-:-:S03]  /*165a0*/  FMUL R3, R215, R2 ;  /* 0x00000002d7037220 */ /* 0x000fc60000400000 */
[----:B------:R-:W-:Y:S02]  /*165b0*/  F2FP.BF16.F32.PACK_AB R9, RZ, R9 ;  /* 0x00000009ff09723e */ /* 0x000fe400000010ff */
[----:B--2---:R-:W-:Y:S02]  /*165c0*/  PRMT R12, R8, 0x7610, R12 ;  /* 0x00007610080c7816 */ /* 0x004fe4000000000c */
[----:B------:R-:W-:Y:S01]  /*165d0*/  F2FP.BF16.F32.PACK_AB R8, RZ, R3 ;  /* 0x00000003ff08723e */ /* 0x000fe200000010ff */
[----:B------:R-:W-:Y:S01]  /*165e0*/  FMUL R3, R214, R2 ;  /* 0x00000002d6037220 */ /* 0x000fe20000400000 */
[C---:B------:R-:W-:Y:S02]  /*165f0*/  ISETP.GT.AND P4, PT, R0.reuse, 0x71, P2 ;  /* 0x000000710000780c */ /* 0x040fe40001784270 */
[----:B------:R-:W-:Y:S01]  /*16600*/  ISETP.GT.AND P5, PT, R0, 0x78, P3 ;  /* 0x000000780000780c */ /* 0x000fe20001fa4270 */
[----:B------:R0:W-:Y:S01]  /*16610*/  @P6 STG.E.U16 desc[UR36][R4.64+0xe2], R10 ;  /* 0x0000e20a04006986 */ /* 0x0001e2000c101524 */
[----:B------:R-:W-:-:S02]  /*16620*/  PRMT R13, R9, 0x7610, R13 ;  /* 0x00007610090d7816 */ /* 0x000fc4000000000d */
[----:B------:R-:W-:Y:S01]  /*16630*/  F2FP.BF16.F32.PACK_AB R9, RZ, R3 ;  /* 0x00000003ff09723e */ /* 0x000fe200000010ff */
[----:B------:R1:W-:Y:S01]  /*16640*/  @P1 STG.E.U16 desc[UR36][R6.64+0xe0], R11 ;  /* 0x0000e00b06001986 */ /* 0x0003e2000c101524 */
[----:B------:R-:W-:Y:S01]  /*16650*/  ISETP.GT.AND P0, PT, R0, 0x79, P3 ;  /* 0x000000790000780c */ /* 0x000fe20001f04270 */
[-C--:B------:R-:W-:Y:S01]  /*16660*/  FMUL R3, R212, R2.reuse ;  /* 0x00000002d4037220 */ /* 0x080fe20000400000 */
[----:B------:R-:W-:Y:S02]  /*16670*/  ISETP.GT.AND P1, PT, R0, 0x78, P2 ;  /* 0x000000780000780c */ /* 0x000fe40001724270 */
[----:B------:R-:W-:Y:S01]  /*16680*/  PRMT R14, R8, 0x7610, R14 ;  /* 0x00007610080e7816 */ /* 0x000fe2000000000e */
[----:B------:R-:W-:Y:S01]  /*16690*/  FMUL R8, R213, R2 ;  /* 0x00000002d5087220 */ /* 0x000fe20000400000 */
[----:B------:R-:W-:Y:S01]  /*166a0*/  F2FP.BF16.F32.PACK_AB R3, RZ, R3 ;  /* 0x00000003ff03723e */ /* 0x000fe200000010ff */
[----:B------:R2:W-:Y:S01]  /*166b0*/  @P4 STG.E.U16 desc[UR36][R6.64+0xe2], R12 ;  /* 0x0000e20c06004986 */ /* 0x0005e2000c101524 */
[----:B------:R-:W-:-:S02]  /*166c0*/  ISETP.GT.AND P4, PT, R0, 0x79, P2 ;  /* 0x000000790000780c */ /* 0x000fc40001784270 */
[----:B0-----:R-:W-:Y:S01]  /*166d0*/  F2FP.BF16.F32.PACK_AB R10, RZ, R8 ;  /* 0x00000008ff0a723e */ /* 0x001fe200000010ff */
[----:B------:R-:W-:Y:S01]  /*166e0*/  @P5 STG.E.U16 desc[UR36][R4.64+0xf0], R13 ;  /* 0x0000f00d04005986 */ /* 0x000fe2000c101524 */
[----:B-1----:R-:W-:Y:S01]  /*166f0*/  PRMT R11, R3, 0x7610, R11 ;  /* 0x00007610030b7816 */ /* 0x002fe2000000000b */
[-C--:B------:R-:W-:Y:S01]  /*16700*/  FMUL R3, R210, R2.reuse ;  /* 0x00000002d2037220 */ /* 0x080fe20000400000 */
[----:B------:R-:W-:Y:S01]  /*16710*/  FMUL R8, R211, R2 ;  /* 0x00000002d3087220 */ /* 0x000fe20000400000 */
[C---:B------:R-:W-:Y:S01]  /*16720*/  ISETP.GT.AND P5, PT, R0.reuse, 0x80, P3 ;  /* 0x000000800000780c */ /* 0x040fe20001fa4270 */
[----:B------:R-:W-:Y:S01]  /*16730*/  @P0 STG.E.U16 desc[UR36][R4.64+0xf2], R14 ;  /* 0x0000f20e04000986 */ /* 0x000fe2000c101524 */
[----:B------:R-:W-:-:S03]  /*16740*/  ISETP.GT.AND P6, PT, R0, 0x81, P3 ;  /* 0x000000810000780c */ /* 0x000fc60001fc4270 */
[----:B------:R0:W-:Y:S01]  /*16750*/  @P1 STG.E.U16 desc[UR36][R6.64+0xf0], R9 ;  /* 0x0000f00906001986 */ /* 0x0001e2000c101524 */
[----:B------:R-:W-:-:S04]  /*16760*/  F2FP.BF16.F32.PACK_AB R8, RZ, R8 ;  /* 0x00000008ff08723e */ /* 0x000fc800000010ff */
[----:B--2---:R-:W-:Y:S01]  /*16770*/  PRMT R12, R8, 0x7610, R12 ;  /* 0x00007610080c7816 */ /* 0x004fe2000000000c */
[-C--:B------:R-:W-:Y:S01]  /*16780*/  FMUL R8, R208, R2.reuse ;  /* 0x00000002d0087220 */ /* 0x080fe20000400000 */
[----:B0-----:R-:W-:Y:S01]  /*16790*/  F2FP.BF16.F32.PACK_AB R9, RZ, R3 ;  /* 0x00000003ff09723e */ /* 0x001fe200000010ff */
[----:B------:R-:W-:Y:S01]  /*167a0*/  FMUL R3, R209, R2 ;  /* 0x00000002d1037220 */ /* 0x000fe20000400000 */
[----:B------:R0:W-:Y:S01]  /*167b0*/  @P4 STG.E.U16 desc[UR36][R6.64+0xf2], R10 ;  /* 0x0000f20a06004986 */ /* 0x0001e2000c101524 */
[----:B------:R-:W-:-:S03]  /*167c0*/  ISETP.GT.AND P0, PT, R0, 0x80, P2 ;  /* 0x000000800000780c */ /* 0x000fc60001704270 */
[----:B------:R-:W-:Y:S01]  /*167d0*/  F2FP.BF16.F32.PACK_AB R3, RZ, R3 ;  /* 0x00000003ff03723e */ /* 0x000fe200000010ff */
[----:B------:R1:W-:Y:S01]  /*167e0*/  @P5 STG.E.U16 desc[UR36][R4.64+0x100], R11 ;  /* 0x0001000b04005986 */ /* 0x0003e2000c101524 */
[----:B------:R-:W-:Y:S02]  /*167f0*/  ISETP.GT.AND P1, PT, R0, 0x81, P2 ;  /* 0x000000810000780c */ /* 0x000fe40001724270 */
[----:B------:R-:W-:Y:S01]  /*16800*/  F2FP.BF16.F32.PACK_AB R8, RZ, R8 ;  /* 0x00000008ff08723e */ /* 0x000fe200000010ff */
[----:B------:R2:W-:Y:S01]  /*16810*/  @P6 STG.E.U16 desc[UR36][R4.64+0x102], R12 ;  /* 0x0001020c04006986 */ /* 0x0005e2000c101524 */
[----:B0-----:R-:W-:Y:S01]  /*16820*/  PRMT R10, R9, 0x7610, R10 ;  /* 0x00007610090a7816 */ /* 0x001fe2000000000a */
[-C--:B------:R-:W-:Y:S01]  /*16830*/  FMUL R9, R207, R2.reuse ;  /* 0x00000002cf097220 */ /* 0x080fe20000400000 */
[----:B-1----:R-:W-:Y:S01]  /*16840*/  PRMT R11, R3, 0x7610, R11 ;  /* 0x00007610030b7816 */ /* 0x002fe2000000000b */
[----:B------:R-:W-:Y:S01]  /*16850*/  FMUL R3, R206, R2 ;  /* 0x00000002ce037220 */ /* 0x000fe20000400000 */
[----:B------:R-:W-:-:S02]  /*16860*/  ISETP.GT.AND P4, PT, R0, 0x88, P3 ;  /* 0x000000880000780c */ /* 0x000fc40001f84270 */
[----:B--2---:R-:W-:Y:S02]  /*16870*/  PRMT R12, R8, 0x7610, R12 ;  /* 0x00007610080c7816 */ /* 0x004fe4000000000c */
[----:B------:R-:W-:Y:S01]  /*16880*/  F2FP.BF16.F32.PACK_AB R8, RZ, R3 ;  /* 0x00000003ff08723e */ /* 0x000fe200000010ff */
[-C--:B------:R-:W-:Y:S01]  /*16890*/  FMUL R3, R205, R2.reuse ;  /* 0x00000002cd037220 */ /* 0x080fe20000400000 */
[----:B------:R-:W-:Y:S02]  /*168a0*/  F2FP.BF16.F32.PACK_AB R9, RZ, R9 ;  /* 0x00000009ff09723e */ /* 0x000fe400000010ff */
[C---:B------:R-:W-:Y:S01]  /*168b0*/  ISETP.GT.AND P5, PT, R0.reuse, 0x89, P3 ;  /* 0x000000890000780c */ /* 0x040fe20001fa4270 */
[----:B------:R0:W-:Y:S01]  /*168c0*/  @P0 STG.E.U16 desc[UR36][R6.64+0x100], R10 ;  /* 0x0001000a06000986 */ /* 0x0001e2000c101524 */
[----:B------:R-:W-:Y:S02]  /*168d0*/  PRMT R13, R9, 0x7610, R13 ;  /* 0x00007610090d7816 */ /* 0x000fe4000000000d */
[----:B------:R-:W-:Y:S01]  /*168e0*/  F2FP.BF16.F32.PACK_AB R9, RZ, R3 ;  /* 0x00000003ff09723e */ /* 0x000fe200000010ff */
[----:B------:R1:W-:Y:S01]  /*168f0*/  @P1 STG.E.U16 desc[UR36][R6.64+0x102], R11 ;  /* 0x0001020b06001986 */ /* 0x0003e2000c101524 */
[C---:B------:R-:W-:Y:S01]  /*16900*/  ISETP.GT.AND P0, PT, R0.reuse, 0x88, P2 ;  /* 0x000000880000780c */ /* 0x040fe20001704270 */
[----:B------:R-:W-:Y:S01]  /*16910*/  FMUL R3, R203, R2 ;  /* 0x00000002cb037220 */ /* 0x000fe20000400000 */
[----:B------:R-:W-:-:S02]  /*16920*/  ISETP.GT.AND P1, PT, R0, 0x89, P2 ;  /* 0x000000890000780c */ /* 0x000fc40001724270 */
[----:B------:R-:W-:Y:S01]  /*16930*/  PRMT R14, R8, 0x7610, R14 ;  /* 0x00007610080e7816 */ /* 0x000fe2000000000e */
[----:B------:R-:W-:Y:S01]  /*16940*/  FMUL R8, R204, R2 ;  /* 0x00000002cc087220 */ /* 0x000fe20000400000 */
[----:B------:R-:W-:Y:S01]  /*16950*/  F2FP.BF16.F32.PACK_AB R3, RZ, R3 ;  /* 0x00000003ff03723e */ /* 0x000fe200000010ff */
[----:B------:R2:W-:Y:S01]  /*16960*/  @P4 STG.E.U16 desc[UR36][R4.64+0x110], R12 ;  /* 0x0001100c04004986 */ /* 0x0005e2000c101524 */
[----:B------:R-:W-:Y:S02]  /*16970*/  ISETP.GT.AND P4, PT, R0, 0x90, P3 ;  /* 0x000000900000780c */ /* 0x000fe40001f84270 */
        /* <DEDUP_REMOVED lines=9> */
[----:B------:R-:W-:Y:S02]  /*16a10*/  F2FP.BF16.F32.PACK_AB R8, RZ, R8 ;  /* 0x00000008ff08723e */ /* 0x000fe400000010ff */
[----:B------:R-:W-:Y:S01]  /*16a20*/  ISETP.GT.AND P1, PT, R0, 0x91, P2 ;  /* 0x000000910000780c */ /* 0x000fe20001724270 */
[----:B------:R1:W-:Y:S01]  /*16a30*/  @P4 STG.E.U16 desc[UR36][R4.64+0x120], R10 ;  /* 0x0001200a04004986 */ /* 0x0003e2000c101524 */
[----:B--2---:R-:W-:Y:S01]  /*16a40*/  PRMT R12, R8, 0x7610, R12 ;  /* 0x00007610080c7816 */ /* 0x004fe2000000000c */
[-C--:B------:R-:W-:Y:S01]  /*16a50*/  FMUL R8, R199, R2.reuse ;  /* 0x00000002c7087220 */ /* 0x080fe20000400000 */
[----:B0-----:R-:W-:Y:S01]  /*16a60*/  F2FP.BF16.F32.PACK_AB R9, RZ, R3 ;  /* 0x00000003ff09723e */ /* 0x001fe200000010ff */
[----:B------:R-:W-:Y:S01]  /*16a70*/  FMUL R3, R200, R2 ;  /* 0x00000002c8037220 */ /* 0x000fe20000400000 */
[----:B------:R-:W-:Y:S01]  /*16a80*/  ISETP.GT.AND P4, PT, R0, 0x98, P3 ;  /* 0x000000980000780c */ /* 0x000fe20001f84270 */
[----:B------:R0:W-:Y:S03]  /*16a90*/  @P5 STG.E.U16 desc[UR36][R4.64+0x122], R11 ;  /* 0x0001220b04005986 */ /* 0x0001e6000c101524 */
[----:B------:R-:W-:-:S02]  /*16aa0*/  F2FP.BF16.F32.PACK_AB R3, RZ, R3 ;  /* 0x00000003ff03723e */ /* 0x000fc400000010ff */
[----:B-1----:R-:W-:Y:S01]  /*16ab0*/  PRMT R10, R9, 0x7610, R10 ;  /* 0x00007610090a7816 */ /* 0x002fe2000000000a */
[----:B------:R-:W-:Y:S01]  /*16ac0*/  FMUL R9, R198, R2 ;  /* 0x00000002c6097220 */ /* 0x000fe20000400000 */
[----:B------:R-:W-:Y:S01]  /*16ad0*/  F2FP.BF16.F32.PACK_AB R8, RZ, R8 ;  /* 0x00000008ff08723e */ /* 0x000fe200000010ff */
[----:B------:R1:W-:Y:S01]  /*16ae0*/  @P0 STG.E.U16 desc[UR36][R6.64+0x120], R12 ;  /* 0x0001200c06000986 */ /* 0x0003e2000c101524 */
[----:B0-----:R-:W-:Y:S01]  /*16af0*/  PRMT R11, R3, 0x7610, R11 ;  /* 0x00007610030b7816 */ /* 0x001fe2000000000b */
[----:B------:R-:W-:Y:S01]  /*16b00*/  FMUL R3, R197, R2 ;  /* 0x00000002c5037220 */ /* 0x000fe20000400000 */
[C---:B------:R-:W-:Y:S01]  /*16b10*/  ISETP.GT.AND P5, PT, R0.reuse, 0x99, P3 ;  /* 0x000000990000780c */ /* 0x040fe20001fa4270 */
[----:B------:R0:W-:Y:S01]  /*16b20*/  @P1 STG.E.U16 desc[UR36][R6.64+0x122], R10 ;  /* 0x0001220a06001986 */ /* 0x0001e2000c101524 */
[----:B------:R-:W-:Y:S02]  /*16b30*/  ISETP.GT.AND P1, PT, R0, 0x98, P2 ;  /* 0x000000980000780c */ /* 0x000fe40001724270 */
[----:B------:R-:W-:-:S02]  /*16b40*/  F2FP.BF16.F32.PACK_AB R9, RZ, R9 ;  /* 0x00000009ff09723e */ /* 0x000fc400000010ff */
[----:B-1----:R-:W-:Y:S02]  /*16b50*/  PRMT R12, R8, 0x7610, R12 ;  /* 0x00007610080c7816 */ /* 0x002fe4000000000c */
[----:B------:R-:W-:Y:S01]  /*16b60*/  F2FP.BF16.F32.PACK_AB R8, RZ, R3 ;  /* 0x00000003ff08723e */ /* 0x000fe200000010ff */
[-C--:B------:R-:W-:Y:S01]  /*16b70*/  FMUL R3, R196, R2.reuse ;  /* 0x00000002c4037220 */ /* 0x080fe20000400000 */
[C---:B------:R-:W-:Y:S01]  /*16b80*/  ISETP.GT.AND P0, PT, R0.reuse, 0x99, P2 ;  /* 0x000000990000780c */ /* 0x040fe20001704270 */
[----:B------:R1:W-:Y:S01]  /*16b90*/  @P4 STG.E.U16 desc[UR36][R4.64+0x130], R11 ;  /* 0x0001300b04004986 */ /* 0x0003e2000c101524 */
[----:B------:R-:W-:Y:S02]  /*16ba0*/  ISETP.GT.AND P4, PT, R0, 0xa0, P3 ;  /* 0x000000a00000780c */ /* 0x000fe40001f84270 */
[----:B------:R-:W-:Y:S02]  /*16bb0*/  PRMT R13, R9, 0x7610, R13 ;  /* 0x00007610090d7816 */ /* 0x000fe4000000000d */
        /* <DEDUP_REMOVED lines=68> */
[----:B------:R-:W-:Y:S02]  /*17000*/  ISETP.GT.AND P1, PT, R0, 0xb8, P2 ;  /* 0x000000b80000780c */ /* 0x000fe40001724270 */
[----:B------:R-:W-:Y:S02]  /*17010*/  F2FP.BF16.F32.PACK_AB R8, RZ, R8 ;  /* 0x00000008ff08723e */ /* 0x000fe400000010ff */
[----:B0-----:R-:W-:Y:S01]  /*17020*/  PRMT R10, R9, 0x7610, R10 ;  /* 0x00007610090a7816 */ /* 0x001fe2000000000a */
[-C--:B------:R-:W-:Y:S01]  /*17030*/  FMUL R9, R180, R2.reuse ;  /* 0x00000002b4097220 */ /* 0x080fe20000400000 */
[----:B-1----:R-:W-:Y:S01]  /*17040*/  PRMT R11, R3, 0x7610, R11 ;  /* 0x00007610030b7816 */ /* 0x002fe2000000000b */
[----:B------:R-:W-:Y:S01]  /*17050*/  FMUL R3, R179, R2 ;  /* 0x00000002b3037220 */ /* 0x000fe20000400000 */
[----:B------:R0:W-:Y:S02]  /*17060*/  @P5 STG.E.U16 desc[UR36][R4.64+0x170], R12 ;  /* 0x0001700c04005986 */ /* 0x0001e4000c101524 */
[----:B------:R-:W-:-:S02]  /*17070*/  F2FP.BF16.F32.PACK_AB R9, RZ, R9 ;  /* 0x00000009ff09723e */ /* 0x000fc400000010ff */
[C---:B------:R-:W-:Y:S02]  /*17080*/  ISETP.GT.AND P4, PT, R0.reuse, 0xb9, P2 ;  /* 0x000000b90000780c */ /* 0x040fe40001784270 */
[----:B------:R-:W-:Y:S02]  /*17090*/  ISETP.GT.AND P5, PT, R0, 0xc0, P3 ;  /* 0x000000c00000780c */ /* 0x000fe40001fa4270 */
[----:B0-----:R-:W-:Y:S02]  /*170a0*/  PRMT R12, R8, 0x7610, R12 ;  /* 0x00007610080c7816 */ /* 0x001fe4000000000c */
[----:B------:R-:W-:Y:S01]  /*170b0*/  F2FP.BF16.F32.PACK_AB R8, RZ, R3 ;  /* 0x00000003ff08723e */ /* 0x000fe200000010ff */
[----:B------:R-:W-:Y:S01]  /*170c0*/  FMUL R3, R178, R2 ;  /* 0x00000002b2037220 */ /* 0x000fe20000400000 */
[----:B------:R-:W-:Y:S01]  /*170d0*/  PRMT R13, R9, 0x7610, R13 ;  /* 0x00007610090d7816 */ /* 0x000fe2000000000d */
[----:B------:R0:W-:Y:S01]  /*170e0*/  @P6 STG.E.U16 desc[UR36][R4.64+0x172], R10 ;  /* 0x0001720a04006986 */ /* 0x0001e2000c101524 */
[----:B------:R-:W-:-:S02]  /*170f0*/  ISETP.GT.AND P0, PT, R0, 0xc1, P3 ;  /* 0x000000c10000780c */ /* 0x000fc40001f04270 */
[----:B------:R-:W-:Y:S01]  /*17100*/  F2FP.BF16.F32.PACK_AB R9, RZ, R3 ;  /* 0x00000003ff09723e */ /* 0x000fe200000010ff */
[----:B------:R1:W-:Y:S01]  /*17110*/  @P1 STG.E.U16 desc[UR36][R6.64+0x170], R11 ;  /* 0x0001700b06001986 */ /* 0x0003e2000c101524 */
[-C--:B------:R-:W-:Y:S01]  /*17120*/  FMUL R3, R176, R2.reuse ;  /* 0x00000002b0037220 */ /* 0x080fe20000400000 */
[----:B------:R-:W-:Y:S02]  /*17130*/  ISETP.GT.AND P1, PT, R0, 0xc0, P2 ;  /* 0x000000c00000780c */ /* 0x000fe40001724270 */
        /* <DEDUP_REMOVED lines=40> */
[C---:B------:R-:W-:Y:S01]  /*173c0*/  ISETP.GT.AND P0, PT, R0.reuse, 0xd0, P2 ;  /* 0x000000d00000780c */ /* 0x040fe20001704270 */
        /* <DEDUP_REMOVED lines=11> */
[----:B------:R-:W-:Y:S01]  /*17480*/  ISETP.GT.AND P5, PT, R0, 0xd9, P3 ;  /* 0x000000d90000780c */ /* 0x000fe20001fa4270 */
[----:B------:R-:W-:Y:S01]  /*17490*/  FMUL R8, R166, R2 ;  /* 0x00000002a6087220 */ /* 0x000fe20000400000 */
[----:B------:R-:W-:Y:S01]  /*174a0*/  @P0 STG.E.U16 desc[UR36][R6.64+0x1a0], R14 ;  /* 0x0001a00e06000986 */ /* 0x000fe2000c101524 */
[----:B------:R-:W-:-:S03]  /*174b0*/  ISETP.GT.AND P0, PT, R0, 0xd8, P2 ;  /* 0x000000d80000780c */ /* 0x000fc60001704270 */
[----:B------:R0:W-:Y:S01]  /*174c0*/  @P1 STG.E.U16 desc[UR36][R6.64+0x1a2], R9 ;  /* 0x0001a20906001986 */ /* 0x0001e2000c101524 */
[----:B------:R-:W-:Y:S02]  /*174d0*/  F2FP.BF16.F32.PACK_AB R8, RZ, R8 ;  /* 0x00000008ff08723e */ /* 0x000fe400000010ff */
[----:B------:R-:W-:Y:S02]  /*174e0*/  ISETP.GT.AND P1, PT, R0, 0xd9, P2 ;  /* 0x000000d90000780c */ /* 0x000fe40001724270 */
        /* <DEDUP_REMOVED lines=16> */
[----:B------:R1:W-:Y:S01]  /*175f0*/  @P1 STG.E.U16 desc[UR36][R6.64+0x1b2], R10 ;  /* 0x0001b20a06001986 */ /* 0x0003e2000c101524 */
[----:B------:R-:W-:Y:S02]  /*17600*/  ISETP.GT.AND P1, PT, R0, 0xe0, P2 ;  /* 0x000000e00000780c */ /* 0x000fe40001724270 */
[----:B0-----:R-:W-:Y:S02]  /*17610*/  PRMT R12, R8, 0x7610, R12 ;  /* 0x00007610080c7816 */ /* 0x001fe4000000000c */
[----:B------:R-:W-:Y:S01]  /*17620*/  F2FP.BF16.F32.PACK_AB R8, RZ, R3 ;  /* 0x00000003ff08723e */ /* 0x000fe200000010ff */
[-C--:B------:R-:W-:Y:S01]  /*17630*/  FMUL R3, R160, R2.reuse ;  /* 0x00000002a0037220 */ /* 0x080fe20000400000 */
[----:B------:R-:W-:Y:S01]  /*17640*/  ISETP.GT.AND P0, PT, R0, 0xe1, P2 ;  /* 0x000000e10000780c */ /* 0x000fe20001704270 */
[----:B------:R0:W-:Y:S01]  /*17650*/  @P4 STG.E.U16 desc[UR36][R4.64+0x1c0], R11 ;  /* 0x0001c00b04004986 */ /* 0x0001e2000c101524 */
[----:B-1----:R-:W-:Y:S02]  /*17660*/  PRMT R10, R9, 0x7610, R10 ;  /* 0x00007610090a7816 */ /* 0x002fe4000000000a */
[----:B------:R-:W-:Y:S01]  /*17670*/  PRMT R13, R8, 0x7610, R13 ;  /* 0x00007610080d7816 */ /* 0x000fe2000000000d */
[----:B------:R-:W-:Y:S01]  /*17680*/  @P5 STG.E.U16 desc[UR36][R4.64+0x1c2], R12 ;  /* 0x0001c20c04005986 */ /* 0x000fe2000c101524 */
[----:B------:R-:W-:Y:S01]  /*17690*/  FMUL R8, R159, R2 ;  /* 0x000000029f087220 */ /* 0x000fe20000400000 */
[----:B------:R-:W-:-:S02]  /*176a0*/  ISETP.GT.AND P4, PT, R0, 0xe8, P3 ;  /* 0x000000e80000780c */ /* 0x000fc40001f84270 */
[----:B------:R-:W-:Y:S01]  /*176b0*/  F2FP.BF16.F32.PACK_AB R9, RZ, R3 ;  /* 0x00000003ff09723e */ /* 0x000fe200000010ff */
[----:B------:R-:W-:Y:S01]  /*176c0*/  FMUL R3, R158, R2 ;  /* 0x000000029e037220 */ /* 0x000fe20000400000 */
[C---:B------:R-:W-:Y:S02]  /*176d0*/  ISETP.GT.AND P5, PT, R0.reuse, 0xe9, P3 ;  /* 0x000000e90000780c */ /* 0x040fe40001fa4270 */
[----:B------:R-:W-:Y:S02]  /*176e0*/  ISETP.GT.AND P6, PT, R0, 0xe8, P2 ;  /* 0x000000e80000780c */ /* 0x000fe400017c4270 */
[----:B------:R-:W-:Y:S01]  /*176f0*/  F2FP.BF16.F32.PACK_AB R8, RZ, R8 ;  /* 0x00000008ff08723e */ /* 0x000fe200000010ff */
[----:B------:R1:W-:Y:S01]  /*17700*/  @P1 STG.E.U16 desc[UR36][R6.64+0x1c0], R10 ;  /* 0x0001c00a06001986 */ /* 0x0003e2000c101524 */
[----:B------:R-:W-:Y:S02]  /*17710*/  F2FP.BF16.F32.PACK_AB R3, RZ, R3 ;  /* 0x00000003ff03723e */ /* 0x000fe400000010ff */
[----:B0-----:R-:W-:-:S02]  /*17720*/  PRMT R11, R8, 0x7610, R11 ;  /* 0x00007610080b7816 */ /* 0x001fc4000000000b */
[----:B------:R-:W-:Y:S01]  /*17730*/  PRMT R18, R3, 0x7610, R18 ;  /* 0x0000761003127816 */ /* 0x000fe20000000012 */
[----:B------:R0:W-:Y:S01]  /*17740*/  @P0 STG.E.U16 desc[UR36][R6.64+0x1c2], R13 ;  /* 0x0001c20d06000986 */ /* 0x0001e2000c101524 */
[----:B-1----:R-:W-:Y:S01]  /*17750*/  PRMT R10, R9, 0x7610, R10 ;  /* 0x00007610090a7816 */ /* 0x002fe2000000000a */
[----:B------:R-:W-:-:S04]  /*17760*/  FMUL R3, R157, R2 ;  /* 0x000000029d037220 */ /* 0x000fc80000400000 */
[----:B------:R-:W-:Y:S01]  /*17770*/  @P4 STG.E.U16 desc[UR36][R4.64+0x1d0], R10 ;  /* 0x0001d00a04004986 */ /* 0x000fe2000c101524 */
[----:B------:R-:W-:-:S03]  /*17780*/  ISETP.GT.AND P4, PT, R0, 0xe9, P2 ;  /* 0x000000e90000780c */ /* 0x000fc60001784270 */
[----:B------:R1:W-:Y:S01]  /*17790*/  @P5 STG.E.U16 desc[UR36][R4.64+0x1d2], R11 ;  /* 0x0001d20b04005986 */ /* 0x0003e2000c101524 */
[----:B------:R-:W-:-:S03]  /*177a0*/  ISETP.GT.AND P5, PT, R0, 0xf0, P3 ;  /* 0x000000f00000780c */ /* 0x000fc60001fa4270 */
[----:B------:R-:W-:Y:S01]  /*177b0*/  @P6 STG.E.U16 desc[UR36][R6.64+0x1d0], R18 ;  /* 0x0001d01206006986 */ /* 0x000fe2000c101524 */
[----:B------:R-:W-:Y:S01]  /*177c0*/  ISETP.GT.AND P6, PT, R0, 0xf1, P3 ;  /* 0x000000f10000780c */ /* 0x000fe20001fc4270 */
[-C--:B------:R-:W-:Y:S01]  /*177d0*/  FMUL R8, R156, R2.reuse ;  /* 0x000000029c087220 */ /* 0x080fe20000400000 */
[----:B------:R-:W-:Y:S01]  /*177e0*/  FMUL R9, R155, R2 ;  /* 0x000000029b097220 */ /* 0x000fe20000400000 */
[----:B0-----:R-:W-:-:S03]  /*177f0*/  F2FP.BF16.F32.PACK_AB R13, RZ, R3 ;  /* 0x00000003ff0d723e */ /* 0x001fc600000010ff */
[----:B------:R-:W-:Y:S02]  /*17800*/  F2FP.BF16.F32.PACK_AB R14, RZ, R8 ;  /* 0x00000008ff0e723e */ /* 0x000fe400000010ff */
[----:B------:R-:W-:Y:S01]  /*17810*/  F2FP.BF16.F32.PACK_AB R15, RZ, R9 ;  /* 0x00000009ff0f723e */ /* 0x000fe200000010ff */
[----:B------:R-:W-:Y:S01]  /*17820*/  @P4 STG.E.U16 desc[UR36][R6.64+0x1d2], R13 ;  /* 0x0001d20d06004986 */ /* 0x000fe2000c101524 */
[----:B------:R-:W-:-:S03]  /*17830*/  ISETP.GT.AND P4, PT, R0, 0xf1, P2 ;  /* 0x000000f10000780c */ /* 0x000fc60001784270 */
[----:B------:R-:W-:Y:S04]  /*17840*/  @P5 STG.E.U16 desc[UR36][R4.64+0x1e0], R14 ;  /* 0x0001e00e04005986 */ /* 0x000fe8000c101524 */
[----:B------:R-:W-:Y:S01]  /*17850*/  @P6 STG.E.U16 desc[UR36][R4.64+0x1e2], R15 ;  /* 0x0001e20f04006986 */ /* 0x000fe2000c101524 */
[----:B------:R-:W-:Y:S01]  /*17860*/  ISETP.GT.AND P6, PT, R0, 0xf0, P2 ;  /* 0x000000f00000780c */ /* 0x000fe200017c4270 */
[-C--:B-1----:R-:W-:Y:S01]  /*17870*/  FMUL R11, R154, R2.reuse ;  /* 0x000000029a0b7220 */ /* 0x082fe20000400000 */
[----:B------:R-:W-:-:S04]  /*17880*/  FMUL R12, R23, R2 ;  /* 0x00000002170c7220 */ /* 0x000fc80000400000 */
[----:B------:R-:W-:Y:S02]  /*17890*/  F2FP.BF16.F32.PACK_AB R11, RZ, R11 ;  /* 0x0000000bff0b723e */ /* 0x000fe400000010ff */
[----:B------:R-:W-:Y:S02]  /*178a0*/  F2FP.BF16.F32.PACK_AB R12, RZ, R12 ;  /* 0x0000000cff0c723e */ /* 0x000fe400000010ff */
[C---:B------:R-:W-:Y:S02]  /*178b0*/  ISETP.GT.AND P5, PT, R0.reuse, 0xf8, P3 ;  /* 0x000000f80000780c */ /* 0x040fe40001fa4270 */
[----:B------:R-:W-:Y:S01]  /*178c0*/  ISETP.GT.AND P3, PT, R0, 0xf9, P3 ;  /* 0x000000f90000780c */ /* 0x000fe20001f64270 */
[----:B------:R-:W-:Y:S01]  /*178d0*/  @P6 STG.E.U16 desc[UR36][R6.64+0x1e0], R11 ;  /* 0x0001e00b06006986 */ /* 0x000fe2000c101524 */
[----:B------:R-:W-:-:S03]  /*178e0*/  FMUL R10, R22, R2 ;  /* 0x00000002160a7220 */ /* 0x000fc60000400000 */
[----:B------:R0:W-:Y:S01]  /*178f0*/  @P4 STG.E.U16 desc[UR36][R6.64+0x1e2], R12 ;  /* 0x0001e20c06004986 */ /* 0x0001e2000c101524 */
[----:B------:R-:W-:Y:S01]  /*17900*/  ISETP.GT.AND P4, PT, R0, 0xf8, P2 ;  /* 0x000000f80000780c */ /* 0x000fe20001784270 */
[-C--:B------:R-:W-:Y:S01]  /*17910*/  FMUL R9, R21, R2.reuse ;  /* 0x0000000215097220 */ /* 0x080fe20000400000 */
[-C--:B------:R-:W-:Y:S01]  /*17920*/  FMUL R8, R19, R2.reuse ;  /* 0x0000000213087220 */ /* 0x080fe20000400000 */
[----:B------:R-:W-:Y:S01]  /*17930*/  FMUL R3, R20, R2 ;  /* 0x0000000214037220 */ /* 0x000fe20000400000 */
[----:B------:R-:W-:Y:S02]  /*17940*/  F2FP.BF16.F32.PACK_AB R10, RZ, R10 ;  /* 0x0000000aff0a723e */ /* 0x000fe400000010ff */
[----:B------:R-:W-:Y:S02]  /*17950*/  ISETP.GT.AND P2, PT, R0, 0xf9, P2 ;  /* 0x000000f90000780c */ /* 0x000fe40001744270 */
[----:B------:R-:W-:Y:S02]  /*17960*/  F2FP.BF16.F32.PACK_AB R9, RZ, R9 ;  /* 0x00000009ff09723e */ /* 0x000fe400000010ff */
[----:B------:R-:W-:-:S02]  /*17970*/  F2FP.BF16.F32.PACK_AB R8, RZ, R8 ;  /* 0x00000008ff08723e */ /* 0x000fc400000010ff */
[----:B------:R-:W-:Y:S01]  /*17980*/  F2FP.BF16.F32.PACK_AB R3, RZ, R3 ;  /* 0x00000003ff03723e */ /* 0x000fe200000010ff */
[----:B------:R-:W-:Y:S01]  /*17990*/  @P5 STG.E.U16 desc[UR36][R4.64+0x1f0], R10 ;  /* 0x0001f00a04005986 */ /* 0x000fe2000c101524 */
[----:B0-----:R-:W-:Y:S01]  /*179a0*/  PRMT R12, R8, 0x7610, R12 ;  /* 0x00007610080c7816 */ /* 0x001fe2000000000c */
[----:B------:R-:W-:Y:S01]  /*179b0*/  @P4 IMAD.MOV.U32 R8, RZ, RZ, R6 ;  /* 0x000000ffff084224 */ /* 0x000fe200078e0006 */
[----:B------:R-:W-:Y:S01]  /*179c0*/  PRMT R11, R3, 0x7610, R11 ;  /* 0x00007610030b7816 */ /* 0x000fe2000000000b */
[----:B------:R0:W-:Y:S01]  /*179d0*/  @P3 STG.E.U16 desc[UR36][R4.64+0x1f2], R9 ;  /* 0x0001f20904003986 */ /* 0x0001e2000c101524 */
[----:B------:R-:W-:Y:S01]  /*179e0*/  USHF.L.U32 UR12, UR8, 0x8, URZ ;  /* 0x00000008080c7899 */ /* 0x000fe2000800063f */
[----:B------:R-:W-:Y:S01]  /*179f0*/  ISETP.GT.AND P1, PT, R153, 0x80, PT ;  /* 0x000000809900780c */ /* 0x000fe20003f24270 */
[----:B------:R-:W-:Y:S01]  /*17a00*/  USHF.L.U64.HI UR11, UR8, 0x8, UR9 ;  /* 0x00000008080b7899 */ /* 0x000fe20008010209 */
[----:B0-----:R-:W-:-:S03]  /*17a10*/  @P4 IMAD.MOV.U32 R9, RZ, RZ, R7 ;  /* 0x000000ffff094224 */ /* 0x001fc600078e0007 */
[----:B------:R-:W-:Y:S02]  /*17a20*/  MOV R3, UR12 ;  /* 0x0000000c00037c02 */ /* 0x000fe40008000f00 */
[----:B------:R0:W-:Y:S01]  /*17a30*/  @P4 STG.E.U16 desc[UR36][R8.64+0x1f0], R11 ;  /* 0x0001f00b08004986 */ /* 0x0001e2000c101524 */
[C---:B------:R-:W-:Y:S02]  /*17a40*/  ISETP.GT.AND P3, PT, R0.reuse, RZ, P1 ;  /* 0x000000ff0000720c */ /* 0x040fe40000f64270 */
[----:B------:R-:W-:Y:S01]  /*17a50*/  ISETP.GT.AND P4, PT, R0, 0x1, P1 ;  /* 0x000000010000780c */ /* 0x000fe20000f84270 */
[-C--:B------:R-:W-:Y:S01]  /*17a60*/  FMUL R24, R24, R2.reuse ;  /* 0x0000000218187220 */ /* 0x080fe20000400000 */
[----:B------:R-:W-:Y:S01]  /*17a70*/  FMUL R25, R25, R2 ;  /* 0x0000000219197220 */ /* 0x000fe20000400000 */
[----:B0-----:R-:W-:Y:S02]  /*17a80*/  @P2 IMAD.MOV.U32 R8, RZ, RZ, R6 ;  /* 0x000000ffff082224 */ /* 0x001fe400078e0006 */
[----:B------:R-:W-:-:S02]  /*17a90*/  @P2 IMAD.MOV.U32 R9, RZ, RZ, R7 ;  /* 0x000000ffff092224 */ /* 0x000fc400078e0007 */
[----:B------:R-:W-:-:S03]  /*17aa0*/  IMAD.U32 R7, RZ, RZ, UR11 ;  /* 0x0000000bff077e24 */ /* 0x000fc6000f8e00ff */
[----:B------:R0:W-:Y:S01]  /*17ab0*/  @P2 STG.E.U16 desc[UR36][R8.64+0x1f2], R12 ;  /* 0x0001f20c08002986 */ /* 0x0001e2000c101524 */
[C---:B------:R-:W-:Y:S02]  /*17ac0*/  IADD3 R6, P2, P6, R4.reuse, UR5, R3 ;  /* 0x0000000504067c10 */ /* 0x040fe4000fe5e003 */
[----:B------:R-:W-:Y:S02]  /*17ad0*/  IADD3 R4, P5, R4, UR12, RZ ;  /* 0x0000000c04047c10 */ /* 0x000fe4000ffbe0ff */
[----:B------:R-:W-:Y:S02]  /*17ae0*/  IADD3.X R7, R5, UR4, R7, P2, P6 ;  /* 0x0000000405077c10 */ /* 0x000fe400097ec407 */
[----:B------:R-:W-:Y:S02]  /*17af0*/  ISETP.GT.AND P0, PT, R153, 0x88, PT ;  /* 0x000000889900780c */ /* 0x000fe40003f04270 */
[----:B------:R-:W-:Y:S02]  /*17b00*/  F2FP.BF16.F32.PACK_AB R24, RZ, R24 ;  /* 0x00000018ff18723e */ /* 0x000fe400000010ff */
[----:B------:R-:W-:-:S02]  /*17b10*/  IADD3.X R5, R5, UR11, RZ, P5, !PT ;  /* 0x0000000b05057c10 */ /* 0x000fc4000affe4ff */
[----:B------:R-:W-:Y:S02]  /*17b20*/  F2FP.BF16.F32.PACK_AB R25, RZ, R25 ;  /* 0x00000019ff19723e */ /* 0x000fe400000010ff */
[C---:B------:R-:W-:Y:S01]  /*17b30*/  ISETP.GT.AND P2, PT, R0.reuse, RZ, P0 ;  /* 0x000000ff0000720c */ /* 0x040fe20000744270 */
[----:B------:R-:W-:Y:S01]  /*17b40*/  @P3 STG.E.U16 desc[UR36][R4.64], R24 ;  /* 0x0000001804003986 */ /* 0x000fe2000c101524 */
[----:B------:R-:W-:Y:S01]  /*17b50*/  ISETP.GT.AND P3, PT, R0, 0x1, P0 ;  /* 0x000000010000780c */ /* 0x000fe20000764270 */
[-C--:B------:R-:W-:Y:S02]  /*17b60*/  FMUL R26, R26, R2.reuse ;  /* 0x000000021a1a7220 */ /* 0x080fe40000400000 */
[----:B------:R-:W-:Y:S01]  /*17b70*/  @P4 STG.E.U16 desc[UR36][R4.64+0x2], R25 ;  /* 0x0000021904004986 */ /* 0x000fe2000c101524 */
[----:B------:R-:W-:Y:S01]  /*17b80*/  ISETP.GT.AND P4, PT, R0, 0x8, P1 ;  /* 0x000000080000780c */ /* 0x000fe20000f84270 */
[-C--:B------:R-:W-:Y:S01]  /*17b90*/  FMUL R27, R27, R2.reuse ;  /* 0x000000021b1b7220 */ /* 0x080fe20000400000 */
[----:B0-----:R-:W-:Y:S01]  /*17ba0*/  IADD3 R8, P5, R4, UR5, RZ ;  /* 0x0000000504087c10 */ /* 0x001fe2000ffbe0ff */
[----:B------:R-:W-:Y:S01]  /*17bb0*/  FMUL R28, R28, R2 ;  /* 0x000000021c1c7220 */ /* 0x000fe20000400000 */
[----:B------:R-:W-:-:S02]  /*17bc0*/  F2FP.BF16.F32.PACK_AB R26, RZ, R26 ;  /* 0x0000001aff1a723e */ /* 0x000fc400000010ff */
[----:B------:R-:W-:Y:S02]  /*17bd0*/  IADD3.X R9, R5, UR4, RZ, P5, !PT ;  /* 0x0000000405097c10 */ /* 0x000fe4000affe4ff */
[----:B------:R-:W-:Y:S02]  /*17be0*/  F2FP.BF16.F32.PACK_AB R27, RZ, R27 ;  /* 0x0000001bff1b723e */ /* 0x000fe400000010ff */
[----:B------:R-:W-:Y:S01]  /*17bf0*/  F2FP.BF16.F32.PACK_AB R28, RZ, R28 ;  /* 0x0000001cff1c723e */ /* 0x000fe200000010ff */
[----:B------:R-:W-:Y:S01]  /*17c00*/  @P2 STG.E.U16 desc[UR36][R8.64], R26 ;  /* 0x0000001a08002986 */ /* 0x000fe2000c101524 */
[C---:B------:R-:W-:Y:S02]  /*17c10*/  ISETP.GT.AND P5, PT, R0.reuse, 0x9, P1 ;  /* 0x000000090000780c */ /* 0x040fe40000fa4270 */
[C---:B------:R-:W-:Y:S01]  /*17c20*/  ISETP.GT.AND P2, PT, R0.reuse, 0x8, P0 ;  /* 0x000000080000780c */ /* 0x040fe20000744270 */
[----:B------:R-:W-:Y:S01]  /*17c30*/  @P3 STG.E.U16 desc[UR36][R8.64+0x2], R27 ;  /* 0x0000021b08003986 */ /* 0x000fe2000c101524 */
[-C--:B------:R-:W-:Y:S01]  /*17c40*/  FMUL R29, R29, R2.reuse ;  /* 0x000000021d1d7220 */ /* 0x080fe20000400000 */
[----:B------:R-:W-:Y:S01]  /*17c50*/  ISETP.GT.AND P3, PT, R0, 0x9, P0 ;  /* 0x000000090000780c */ /* 0x000fe20000764270 */
[-C--:B------:R-:W-:Y:S01]  /*17c60*/  FMUL R30, R30, R2.reuse ;  /* 0x000000021e1e7220 */ /* 0x080fe20000400000 */
[----:B------:R-:W-:Y:S01]  /*17c70*/  @P4 STG.E.U16 desc[UR36][R4.64+0x10], R28 ;  /* 0x0000101c04004986 */ /* 0x000fe2000c101524 */
[----:B------:R-:W-:Y:S01]  /*17c80*/  ISETP.GT.AND P4, PT, R0, 0x10, P1 ;  /* 0x000000100000780c */ /* 0x000fe20000f84270 */
[-C--:B------:R-:W-:Y:S01]  /*17c90*/  FMUL R31, R31, R2.reuse ;  /* 0x000000021f1f7220 */ /* 0x080fe20000400000 */
[----:B------:R-:W-:Y:S01]  /*17ca0*/  IADD3 R10, P6, R4, UR5, RZ ;  /* 0x00000005040a7c10 */ /* 0x000fe2000ffde0ff */
[----:B------:R-:W-:Y:S01]  /*17cb0*/  FMUL R32, R32, R2 ;  /* 0x0000000220207220 */ /* 0x000fe20000400000 */
[----:B------:R-:W-:-:S02]  /*17cc0*/  F2FP.BF16.F32.PACK_AB R29, RZ, R29 ;  /* 0x0000001dff1d723e */ /* 0x000fc400000010ff */
[----:B------:R-:W-:Y:S02]  /*17cd0*/  F2FP.BF16.F32.PACK_AB R30, RZ, R30 ;  /* 0x0000001eff1e723e */ /* 0x000fe400000010ff */
[----:B------:R-:W-:Y:S02]  /*17ce0*/  IADD3.X R11, R5, UR4, RZ, P6, !PT ;  /* 0x00000004050b7c10 */ /* 0x000fe4000b7fe4ff */
[----:B------:R-:W-:Y:S01]  /*17cf0*/  F2FP.BF16.F32.PACK_AB R31, RZ, R31 ;  /* 0x0000001fff1f723e */ /* 0x000fe200000010ff */
[----:B------:R-:W-:Y:S01]  /*17d00*/  @P5 STG.E.U16 desc[UR36][R4.64+0x12], R29 ;  /* 0x0000121d04005986 */ /* 0x000fe2000c101524 */
[----:B------:R-:W-:Y:S02]  /*17d10*/  F2FP.BF16.F32.PACK_AB R32, RZ, R32 ;  /* 0x00000020ff20723e */ /* 0x000fe400000010ff */
[C---:B------:R-:W-:Y:S01]  /*17d20*/  ISETP.GT.AND P5, PT, R0.reuse, 0x11, P1 ;  /* 0x000000110000780c */ /* 0x040fe20000fa4270 */
[----:B------:R-:W-:Y:S01]  /*17d30*/  @P2 STG.E.U16 desc[UR36][R10.64+0x10], R30 ;  /* 0x0000101e0a002986 */ /* 0x000fe2000c101524 */
[----:B------:R-:W-:Y:S01]  /*17d40*/  ISETP.GT.AND P2, PT, R0, 0x10, P0 ;  /* 0x000000100000780c */ /* 0x000fe20000744270 */
[----:B------:R-:W-:-:S02]  /*17d50*/  FMUL R33, R33, R2 ;  /* 0x0000000221217220 */ /* 0x000fc40000400000 */
[----:B------:R-:W-:Y:S01]  /*17d60*/  @P3 STG.E.U16 desc[UR36][R6.64+0x12], R31 ;  /* 0x0000121f06003986 */ /* 0x000fe2000c101524 */
[----:B------:R-:W-:Y:S01]  /*17d70*/  ISETP.GT.AND P3, PT, R0, 0x11, P0 ;  /* 0x000000110000780c */ /* 0x000fe20000764270 */
[-C--:B------:R-:W-:Y:S02]  /*17d80*/  FMUL R34, R34, R2.reuse ;  /* 0x0000000222227220 */ /* 0x080fe40000400000 */
[----:B------:R-:W-:Y:S01]  /*17d90*/  @P4 STG.E.U16 desc[UR36][R4.64+0x20], R32 ;  /* 0x0000202004004986 */ /* 0x000fe2000c101524 */
[----:B------:R-:W-:Y:S01]  /*17da0*/  ISETP.GT.AND P4, PT, R0, 0x18, P1 ;  /* 0x000000180000780c */ /* 0x000fe20000f84270 */
[-C--:B------:R-:W-:Y:S01]  /*17db0*/  FMUL R35, R35, R2.reuse ;  /* 0x0000000223237220 */ /* 0x080fe20000400000 */
[----:B------:R-:W-:Y:S01]  /*17dc0*/  FMUL R36, R36, R2 ;  /* 0x0000000224247220 */ /* 0x000fe20000400000 */
[----:B------:R-:W-:Y:S02]  /*17dd0*/  F2FP.BF16.F32.PACK_AB R33, RZ, R33 ;  /* 0x00000021ff21723e */ /* 0x000fe400000010ff */
[----:B------:R-:W-:-:S02]  /*17de0*/  F2FP.BF16.F32.PACK_AB R34, RZ, R34 ;  /* 0x00000022ff22723e */ /* 0x000fc400000010ff */
[----:B------:R-:W-:Y:S01]  /*17df0*/  F2FP.BF16.F32.PACK_AB R35, RZ, R35 ;  /* 0x00000023ff23723e */ /* 0x000fe200000010ff */
[----:B------:R-:W-:Y:S01]  /*17e00*/  @P5 STG.E.U16 desc[UR36][R4.64+0x22], R33 ;  /* 0x0000222104005986 */ /* 0x000fe2000c101524 */
[----:B------:R-:W-:Y:S02]  /*17e10*/  F2FP.BF16.F32.PACK_AB R36, RZ, R36 ;  /* 0x00000024ff24723e */ /* 0x000fe400000010ff */
[C---:B------:R-:W-:Y:S01]  /*17e20*/  ISETP.GT.AND P5, PT, R0.reuse, 0x19, P1 ;  /* 0x000000190000780c */ /* 0x040fe20000fa4270 */
[----:B------:R-:W-:Y:S01]  /*17e30*/  @P2 STG.E.U16 desc[UR36][R6.64+0x20], R34 ;  /* 0x0000202206002986 */ /* 0x000fe2000c101524 */
[C---:B------:R-:W-:Y:S01]  /*17e40*/  ISETP.GT.AND P2, PT, R0.reuse, 0x18, P0 ;  /* 0x000000180000780c */ /* 0x040fe20000744270 */
[-C--:B------:R-:W-:Y:S02]  /*17e50*/  FMUL R37, R37, R2.reuse ;  /* 0x0000000225257220 */ /* 0x080fe40000400000 */
[----:B------:R-:W-:Y:S01]  /*17e60*/  @P3 STG.E.U16 desc[UR36][R6.64+0x22], R35 ;  /* 0x0000222306003986 */ /* 0x000fe2000c101524 */
[----:B------:R-:W-:Y:S01]  /*17e70*/  ISETP.GT.AND P3, PT, R0, 0x19, P0 ;  /* 0x000000190000780c */ /* 0x000fe20000764270 */
[----:B------:R-:W-:-:S02]  /*17e80*/  FMUL R38, R38, R2 ;  /* 0x0000000226267220 */ /* 0x000fc40000400000 */
[----:B------:R-:W-:Y:S01]  /*17e90*/  @P4 STG.E.U16 desc[UR36][R4.64+0x30], R36 ;  /* 0x0000302404004986 */ /* 0x000fe2000c101524 */
[----:B------:R-:W-:Y:S01]  /*17ea0*/  ISETP.GT.AND P4, PT, R0, 0x20, P1 ;  /* 0x000000200000780c */ /* 0x000fe20000f84270 */
[-C--:B------:R-:W-:Y:S01]  /*17eb0*/  FMUL R39, R39, R2.reuse ;  /* 0x0000000227277220 */ /* 0x080fe20000400000 */
[----:B------:R-:W-:Y:S01]  /*17ec0*/  FMUL R40, R40, R2 ;  /* 0x0000000228287220 */ /* 0x000fe20000400000 */
[----:B------:R-:W-:Y:S02]  /*17ed0*/  F2FP.BF16.F32.PACK_AB R37, RZ, R37 ;  /* 0x00000025ff25723e */ /* 0x000fe400000010ff */
[----:B------:R-:W-:Y:S02]  /*17ee0*/  F2FP.BF16.F32.PACK_AB R38, RZ, R38 ;  /* 0x00000026ff26723e */ /* 0x000fe400000010ff */
[----:B------:R-:W-:Y:S01]  /*17ef0*/  F2FP.BF16.F32.PACK_AB R39, RZ, R39 ;  /* 0x00000027ff27723e */ /* 0x000fe200000010ff */
[----:B------:R-:W-:Y:S01]  /*17f00*/  @P5 STG.E.U16 desc[UR36][R4.64+0x32], R37 ;  /* 0x0000322504005986 */ /* 0x000fe2000c101524 */
[----:B------:R-:W-:-:S02]  /*17f10*/  F2FP.BF16.F32.PACK_AB R40, RZ, R40 ;  /* 0x00000028ff28723e */ /* 0x000fc400000010ff */
[C---:B------:R-:W-:Y:S01]  /*17f20*/  ISETP.GT.AND P5, PT, R0.reuse, 0x21, P1 ;  /* 0x000000210000780c */ /* 0x040fe20000fa4270 */
[----:B------:R-:W-:Y:S01]  /*17f30*/  @P2 STG.E.U16 desc[UR36][R6.64+0x30], R38 ;  /* 0x0000302606002986 */ /* 0x000fe2000c101524 */
[C---:B------:R-:W-:Y:S01]  /*17f40*/  ISETP.GT.AND P2, PT, R0.reuse, 0x20, P0 ;  /* 0x000000200000780c */ /* 0x040fe20000744270 */
[-C--:B------:R-:W-:Y:S02]  /*17f50*/  FMUL R41, R41, R2.reuse ;  /* 0x0000000229297220 */ /* 0x080fe40000400000 */
[----:B------:R-:W-:Y:S01]  /*17f60*/  @P3 STG.E.U16 desc[UR36][R6.64+0x32], R39 ;  /* 0x0000322706003986 */ /* 0x000fe2000c101524 */
[----:B------:R-:W-:Y:S01]  /*17f70*/  ISETP.GT.AND P3, PT, R0, 0x21, P0 ;  /* 0x000000210000780c */ /* 0x000fe20000764270 */
[-C--:B------:R-:W-:Y:S02]  /*17f80*/  FMUL R42, R42, R2.reuse ;  /* 0x000000022a2a7220 */ /* 0x080fe40000400000 */
[----:B------:R-:W-:Y:S01]  /*17f90*/  @P4 STG.E.U16 desc[UR36][R4.64+0x40], R40 ;  /* 0x0000402804004986 */ /* 0x000fe2000c101524 */
[----:B------:R-:W-:Y:S01]  /*17fa0*/  ISETP.GT.AND P4, PT, R0, 0x28, P1 ;  /* 0x000000280000780c */ /* 0x000fe20000f84270 */
[-C--:B------:R-:W-:Y:S01]  /*17fb0*/  FMUL R43, R43, R2.reuse ;  /* 0x000000022b2b7220 */ /* 0x080fe20000400000 */
[----:B------:R-:W-:Y:S01]  /*17fc0*/  FMUL R44, R44, R2 ;  /* 0x000000022c2c7220 */ /* 0x000fe20000400000 */
[----:B------:R-:W-:-:S02]  /*17fd0*/  F2FP.BF16.F32.PACK_AB R41, RZ, R41 ;  /* 0x00000029ff29723e */ /* 0x000fc400000010ff */
[----:B------:R-:W-:Y:S02]  /*17fe0*/  F2FP.BF16.F32.PACK_AB R42, RZ, R42 ;  /* 0x0000002aff2a723e */ /* 0x000fe400000010ff */
        /* <DEDUP_REMOVED lines=357> */
[----:B------:R-:W-:Y:S01]  /*19640*/  ISETP.GT.AND P2, PT, R0, 0xd8, P0 ;  /* 0x000000d80000780c */ /* 0x000fe20000744270 */
[-C--:B------:R-:W-:Y:S02]  /*19650*/  FMUL R133, R133, R2.reuse ;  /* 0x0000000285857220 */ /* 0x080fe40000400000 */
[----:B------:R-:W-:Y:S01]  /*19660*/  @P3 STG.E.U16 desc[UR36][R6.64+0x1a2], R131 ;  /* 0x0001a28306003986 */ /* 0x000fe2000c101524 */
[----:B------:R-:W-:-:S03]  /*19670*/  FMUL R134, R134, R2 ;  /* 0x0000000286867220 */ /* 0x000fc60000400000 */
[----:B------:R-:W-:Y:S01]  /*19680*/  @P4 STG.E.U16 desc[UR36][R4.64+0x1b0], R132 ;  /* 0x0001b08404004986 */ /* 0x000fe2000c101524 */
[C---:B------:R-:W-:Y:S01]  /*19690*/  ISETP.GT.AND P4, PT, R0.reuse, 0xd9, P0 ;  /* 0x000000d90000780c */ /* 0x040fe20000784270 */
[----:B------:R-:W-:Y:S01]  /*196a0*/  FMUL R135, R135, R2 ;  /* 0x0000000287877220 */ /* 0x000fe20000400000 */
[----:B------:R-:W-:Y:S02]  /*196b0*/  F2FP.BF16.F32.PACK_AB R133, RZ, R133 ;  /* 0x00000085ff85723e */ /* 0x000fe400000010ff */
[----:B------:R-:W-:Y:S02]  /*196c0*/  F2FP.BF16.F32.PACK_AB R134, RZ, R134 ;  /* 0x00000086ff86723e */ /* 0x000fe400000010ff */
[----:B------:R-:W-:Y:S01]  /*196d0*/  F2FP.BF16.F32.PACK_AB R135, RZ, R135 ;  /* 0x00000087ff87723e */ /* 0x000fe200000010ff */
[----:B------:R-:W-:Y:S01]  /*196e0*/  @P5 STG.E.U16 desc[UR36][R4.64+0x1b2], R133 ;  /* 0x0001b28504005986 */ /* 0x000fe2000c101524 */
[----:B------:R-:W-:-:S03]  /*196f0*/  ISETP.GT.AND P5, PT, R0, 0xe0, P1 ;  /* 0x000000e00000780c */ /* 0x000fc60000fa4270 */
[----:B------:R-:W-:Y:S01]  /*19700*/  @P2 STG.E.U16 desc[UR36][R6.64+0x1b0], R134 ;  /* 0x0001b08606002986 */ /* 0x000fe2000c101524 */
[----:B------:R-:W-:Y:S01]  /*19710*/  ISETP.GT.AND P2, PT, R0, 0xe1, P1 ;  /* 0x000000e10000780c */ /* 0x000fe20000f44270 */
[-C--:B------:R-:W-:Y:S01]  /*19720*/  FMUL R136, R136, R2.reuse ;  /* 0x0000000288887220 */ /* 0x080fe20000400000 */
[C---:B------:R-:W-:Y:S01]  /*19730*/  ISETP.GT.AND P3, PT, R0.reuse, 0xe0, P0 ;  /* 0x000000e00000780c */ /* 0x040fe20000764270 */
[----:B------:R-:W-:Y:S01]  /*19740*/  @P4 STG.E.U16 desc[UR36][R6.64+0x1b2], R135 ;  /* 0x0001b28706004986 */ /* 0x000fe2000c101524 */
[-C--:B------:R-:W-:Y:S01]  /*19750*/  FMUL R137, R137, R2.reuse ;  /* 0x0000000289897220 */ /* 0x080fe20000400000 */
[----:B------:R-:W-:Y:S01]  /*19760*/  ISETP.GT.AND P4, PT, R0, 0xe1, P0 ;  /* 0x000000e10000780c */ /* 0x000fe20000784270 */
[-C--:B------:R-:W-:Y:S01]  /*19770*/  FMUL R138, R138, R2.reuse ;  /* 0x000000028a8a7220 */ /* 0x080fe20000400000 */
[----:B------:R-:W-:Y:S01]  /*19780*/  FMUL R139, R139, R2 ;  /* 0x000000028b8b7220 */ /* 0x000fe20000400000 */
[----:B------:R-:W-:Y:S02]  /*19790*/  F2FP.BF16.F32.PACK_AB R136, RZ, R136 ;  /* 0x00000088ff88723e */ /* 0x000fe400000010ff */
[----:B------:R-:W-:-:S02]  /*197a0*/  F2FP.BF16.F32.PACK_AB R137, RZ, R137 ;  /* 0x00000089ff89723e */ /* 0x000fc400000010ff */
[----:B------:R-:W-:Y:S02]  /*197b0*/  F2FP.BF16.F32.PACK_AB R138, RZ, R138 ;  /* 0x0000008aff8a723e */ /* 0x000fe400000010ff */
[----:B------:R-:W-:Y:S01]  /*197c0*/  F2FP.BF16.F32.PACK_AB R139, RZ, R139 ;  /* 0x0000008bff8b723e */ /* 0x000fe200000010ff */
[----:B------:R-:W-:Y:S01]  /*197d0*/  @P5 STG.E.U16 desc[UR36][R4.64+0x1c0], R136 ;  /* 0x0001c08804005986 */ /* 0x000fe2000c101524 */
[----:B------:R-:W-:-:S03]  /*197e0*/  ISETP.GT.AND P5, PT, R0, 0xe9, P1 ;  /* 0x000000e90000780c */ /* 0x000fc60000fa4270 */
[----:B------:R-:W-:Y:S01]  /*197f0*/  @P2 STG.E.U16 desc[UR36][R4.64+0x1c2], R137 ;  /* 0x0001c28904002986 */ /* 0x000fe2000c101524 */
[C---:B------:R-:W-:Y:S02]  /*19800*/  ISETP.GT.AND P2, PT, R0.reuse, 0xe8, P1 ;  /* 0x000000e80000780c */ /* 0x040fe40000f44270 */
[C---:B------:R-:W-:Y:S01]  /*19810*/  ISETP.GT.AND P6, PT, R0.reuse, 0xe8, P0 ;  /* 0x000000e80000780c */ /* 0x040fe200007c4270 */
[----:B------:R-:W-:Y:S01]  /*19820*/  @P3 STG.E.U16 desc[UR36][R6.64+0x1c0], R138 ;  /* 0x0001c08a06003986 */ /* 0x000fe2000c101524 */
[----:B------:R-:W-:Y:S01]  /*19830*/  ISETP.GT.AND P3, PT, R0, 0xe9, P0 ;  /* 0x000000e90000780c */ /* 0x000fe20000764270 */
[-C--:B------:R-:W-:Y:S01]  /*19840*/  FMUL R140, R140, R2.reuse ;  /* 0x000000028c8c7220 */ /* 0x080fe20000400000 */
[-C--:B------:R-:W-:Y:S01]  /*19850*/  FMUL R141, R141, R2.reuse ;  /* 0x000000028d8d7220 */ /* 0x080fe20000400000 */
[----:B------:R-:W-:Y:S01]  /*19860*/  @P4 STG.E.U16 desc[UR36][R6.64+0x1c2], R139 ;  /* 0x0001c28b06004986 */ /* 0x000fe2000c101524 */
[----:B------:R-:W-:Y:S01]  /*19870*/  ISETP.GT.AND P4, PT, R0, 0xf0, P1 ;  /* 0x000000f00000780c */ /* 0x000fe20000f84270 */
[-C--:B------:R-:W-:Y:S01]  /*19880*/  FMUL R142, R142, R2.reuse ;  /* 0x000000028e8e7220 */ /* 0x080fe20000400000 */
[-C--:B------:R-:W-:Y:S01]  /*19890*/  FMUL R143, R143, R2.reuse ;  /* 0x000000028f8f7220 */ /* 0x080fe20000400000 */
[----:B------:R-:W-:Y:S01]  /*198a0*/  FMUL R144, R144, R2 ;  /* 0x0000000290907220 */ /* 0x000fe20000400000 */
[----:B------:R-:W-:-:S02]  /*198b0*/  F2FP.BF16.F32.PACK_AB R140, RZ, R140 ;  /* 0x0000008cff8c723e */ /* 0x000fc400000010ff */
[----:B------:R-:W-:Y:S02]  /*198c0*/  F2FP.BF16.F32.PACK_AB R141, RZ, R141 ;  /* 0x0000008dff8d723e */ /* 0x000fe400000010ff */
[----:B------:R-:W-:Y:S02]  /*198d0*/  F2FP.BF16.F32.PACK_AB R142, RZ, R142 ;  /* 0x0000008eff8e723e */ /* 0x000fe400000010ff */
[----:B------:R-:W-:Y:S02]  /*198e0*/  F2FP.BF16.F32.PACK_AB R143, RZ, R143 ;  /* 0x0000008fff8f723e */ /* 0x000fe400000010ff */
[----:B------:R-:W-:Y:S01]  /*198f0*/  F2FP.BF16.F32.PACK_AB R144, RZ, R144 ;  /* 0x00000090ff90723e */ /* 0x000fe200000010ff */
[----:B------:R-:W-:Y:S01]  /*19900*/  @P2 STG.E.U16 desc[UR36][R4.64+0x1d0], R140 ;  /* 0x0001d08c04002986 */ /* 0x000fe2000c101524 */
[----:B------:R-:W-:-:S03]  /*19910*/  ISETP.GT.AND P2, PT, R0, 0xf1, P1 ;  /* 0x000000f10000780c */ /* 0x000fc60000f44270 */
[----:B------:R-:W-:Y:S01]  /*19920*/  @P5 STG.E.U16 desc[UR36][R4.64+0x1d2], R141 ;  /* 0x0001d28d04005986 */ /* 0x000fe2000c101524 */
[----:B------:R-:W-:-:S03]  /*19930*/  ISETP.GT.AND P5, PT, R0, 0xf0, P0 ;  /* 0x000000f00000780c */ /* 0x000fc600007a4270 */
[----:B------:R-:W-:Y:S01]  /*19940*/  @P6 STG.E.U16 desc[UR36][R6.64+0x1d0], R142 ;  /* 0x0001d08e06006986 */ /* 0x000fe2000c101524 */
[----:B------:R-:W-:-:S03]  /*19950*/  FMUL R145, R145, R2 ;  /* 0x0000000291917220 */ /* 0x000fc60000400000 */
[----:B------:R-:W-:Y:S01]  /*19960*/  @P3 STG.E.U16 desc[UR36][R6.64+0x1d2], R143 ;  /* 0x0001d28f06003986 */ /* 0x000fe2000c101524 */
[----:B------:R-:W-:-:S03]  /*19970*/  ISETP.GT.AND P3, PT, R0, 0xf8, P1 ;  /* 0x000000f80000780c */ /* 0x000fc60000f64270 */
[----:B------:R-:W-:Y:S01]  /*19980*/  @P4 STG.E.U16 desc[UR36][R4.64+0x1e0], R144 ;  /* 0x0001e09004004986 */ /* 0x000fe2000c101524 */
[----:B------:R-:W-:Y:S01]  /*19990*/  ISETP.GT.AND P4, PT, R0, 0xf1, P0 ;  /* 0x000000f10000780c */ /* 0x000fe20000784270 */
[-C--:B------:R-:W-:Y:S01]  /*199a0*/  FMUL R146, R146, R2.reuse ;  /* 0x0000000292927220 */ /* 0x080fe20000400000 */
[C---:B------:R-:W-:Y:S01]  /*199b0*/  ISETP.GT.AND P1, PT, R0.reuse, 0xf9, P1 ;  /* 0x000000f90000780c */ /* 0x040fe20000f24270 */
[-C--:B------:R-:W-:Y:S01]  /*199c0*/  FMUL R147, R147, R2.reuse ;  /* 0x0000000293937220 */ /* 0x080fe20000400000 */
[----:B------:R-:W-:Y:S01]  /*199d0*/  ISETP.GT.AND P6, PT, R0, 0xf8, P0 ;  /* 0x000000f80000780c */ /* 0x000fe200007c4270 */
[-C--:B------:R-:W-:Y:S01]  /*199e0*/  FMUL R148, R148, R2.reuse ;  /* 0x0000000294947220 */ /* 0x080fe20000400000 */
[----:B------:R-:W-:Y:S01]  /*199f0*/  FMUL R149, R149, R2 ;  /* 0x0000000295957220 */ /* 0x000fe20000400000 */
[----:B------:R-:W-:Y:S02]  /*19a00*/  F2FP.BF16.F32.PACK_AB R145, RZ, R145 ;  /* 0x00000091ff91723e */ /* 0x000fe400000010ff */
[----:B------:R-:W-:-:S02]  /*19a10*/  F2FP.BF16.F32.PACK_AB R146, RZ, R146 ;  /* 0x00000092ff92723e */ /* 0x000fc400000010ff */
[----:B------:R-:W-:Y:S02]  /*19a20*/  ISETP.GT.AND P0, PT, R0, 0xf9, P0 ;  /* 0x000000f90000780c */ /* 0x000fe40000704270 */
[----:B------:R-:W-:Y:S01]  /*19a30*/  F2FP.BF16.F32.PACK_AB R147, RZ, R147 ;  /* 0x00000093ff93723e */ /* 0x000fe200000010ff */
[----:B------:R-:W-:Y:S01]  /*19a40*/  FMUL R150, R150, R2 ;  /* 0x0000000296967220 */ /* 0x000fe20000400000 */
[----:B------:R-:W-:Y:S02]  /*19a50*/  F2FP.BF16.F32.PACK_AB R148, RZ, R148 ;  /* 0x00000094ff94723e */ /* 0x000fe400000010ff */
[----:B------:R-:W-:Y:S01]  /*19a60*/  F2FP.BF16.F32.PACK_AB R149, RZ, R149 ;  /* 0x00000095ff95723e */ /* 0x000fe200000010ff */
[----:B------:R-:W-:Y:S01]  /*19a70*/  FMUL R151, R151, R2 ;  /* 0x0000000297977220 */ /* 0x000fe20000400000 */
[----:B------:R-:W-:Y:S01]  /*19a80*/  @P2 STG.E.U16 desc[UR36][R4.64+0x1e2], R145 ;  /* 0x0001e29104002986 */ /* 0x000fe2000c101524 */
[----:B------:R-:W-:-:S03]  /*19a90*/  F2FP.BF16.F32.PACK_AB R150, RZ, R150 ;  /* 0x00000096ff96723e */ /* 0x000fc600000010ff */
[----:B------:R-:W-:Y:S01]  /*19aa0*/  @P5 STG.E.U16 desc[UR36][R6.64+0x1e0], R146 ;  /* 0x0001e09206005986 */ /* 0x000fe2000c101524 */
[----:B------:R-:W-:-:S03]  /*19ab0*/  F2FP.BF16.F32.PACK_AB R151, RZ, R151 ;  /* 0x00000097ff97723e */ /* 0x000fc600000010ff */
[----:B------:R-:W-:Y:S04]  /*19ac0*/  @P4 STG.E.U16 desc[UR36][R6.64+0x1e2], R147 ;  /* 0x0001e29306004986 */ /* 0x000fe8000c101524 */
[----:B------:R-:W-:Y:S04]  /*19ad0*/  @P3 STG.E.U16 desc[UR36][R4.64+0x1f0], R148 ;  /* 0x0001f09404003986 */ /* 0x000fe8000c101524 */
[----:B------:R0:W-:Y:S02]  /*19ae0*/  @P1 STG.E.U16 desc[UR36][R4.64+0x1f2], R149 ;  /* 0x0001f29504001986 */ /* 0x0001e4000c101524 */
[----:B0-----:R-:W-:Y:S01]  /*19af0*/  @P6 MOV R4, R6 ;  /* 0x0000000600046202 */ /* 0x001fe20000000f00 */
[----:B------:R-:W-:-:S05]  /*19b00*/  @P6 IMAD.MOV.U32 R5, RZ, RZ, R7 ;  /* 0x000000ffff056224 */ /* 0x000fca00078e0007 */
[----:B------:R0:W-:Y:S04]  /*19b10*/  @P6 STG.E.U16 desc[UR36][R4.64+0x1f0], R150 ;  /* 0x0001f09604006986 */ /* 0x0001e8000c101524 */
[----:B------:R0:W-:Y:S02]  /*19b20*/  @P0 STG.E.U16 desc[UR36][R6.64+0x1f2], R151 ;  /* 0x0001f29706000986 */ /* 0x0001e4000c101524 */
.L_x_542:
[----:B------:R-:W-:Y:S05]  /*19b30*/  BSYNC B0 ;  /* 0x0000000000007941 */ /* 0x000fea0003800000 */
.L_x_34:
[----:B0-----:R-:W2:Y:S04]  /*19b40*/  LDL.LU R5, [R1+0x200] ;  /* 0x0002000001057983 */ /* 0x001ea80000300800 */
[----:B------:R-:W2:Y:S01]  /*19b50*/  LDL.LU R4, [R1+0x204] ;  /* 0x0002040001047983 */ /* 0x000ea20000300800 */
[----:B------:R-:W-:Y:S01]  /*19b60*/  ULDC UR4, c[0x0][0xc] ;  /* 0x0000030000047ab9 */ /* 0x000fe20000000800 */
[----:B------:R-:W-:Y:S01]  /*19b70*/  ULDC UR5, c[0x0][0x10] ;  /* 0x0000040000057ab9 */ /* 0x000fe20000000800 */
[----:B-----5:R-:W2:Y:S01]  /*19b80*/  LDC R3, c[0x0][0x14] ;  /* 0x00000500ff037b82 */ /* 0x020ea20000000800 */
[----:B------:R-:W-:Y:S01]  /*19b90*/  UIMAD.WIDE.U32 UR4, UR4, UR5, URZ ;  /* 0x00000005040472a5 */ /* 0x000fe2000f8e003f */
[----:B----4-:R-:W-:Y:S01]  /*19ba0*/  PRMT R0, RZ, 0x7610, R0 ;  /* 0x00007610ff007816 */ /* 0x010fe20000000000 */
[----:B------:R-:W-:Y:S01]  /*19bb0*/  UMOV UR42, 0xffffffff ;  /* 0xffffffff002a7882 */ /* 0x000fe20000000000 */
[----:B------:R-:W-:-:S03]  /*19bc0*/  UMOV UR43, 0xffffffff ;  /* 0xffffffff002b7882 */ /* 0x000fc60000000000 */
[----:B--2---:R-:W-:-:S04]  /*19bd0*/  IMAD.WIDE.U32 R4, R3, UR4, R4 ;  /* 0x0000000403047c25 */ /* 0x004fc8000f8e0004 */
[----:B------:R-:W-:Y:S01]  /*19be0*/  IMAD R3, R3, UR5, RZ ;  /* 0x0000000503037c24 */ /* 0x000fe2000f8e02ff */
[----:B------:R-:W-:Y:S01]  /*19bf0*/  ULDC.64 UR4, c[0x0][0x650] ;  /* 0x0001940000047ab9 */ /* 0x000fe20000000a00 */
[----:B------:R-:W-:Y:S01]  /*19c00*/  IMAD.MOV.U32 R7, RZ, RZ, R4 ;  /* 0x000000ffff077224 */ /* 0x000fe200078e0004 */
[----:B------:R-:W-:Y:S01]  /*19c10*/  ISETP.GE.U32.AND P0, PT, R4, UR4, PT ;  /* 0x0000000404007c0c */ /* 0x000fe2000bf06070 */
[----:B------:R-:W-:-:S05]  /*19c20*/  IMAD.IADD R6, R5, 0x1, R3 ;  /* 0x0000000105067824 */ /* 0x000fca00078e0203 */
[----:B------:R0:W-:Y:S01]  /*19c30*/  STL [R1+0x200], R6 ;  /* 0x0002000601007387 */ /* 0x0001e20000100800 */
[----:B------:R-:W-:-:S03]  /*19c40*/  ISETP.GE.U32.AND.EX P0, PT, R6, UR5, PT, P0 ;  /* 0x0000000506007c0c */ /* 0x000fc6000bf06100 */
[----:B------:R0:W-:Y:S10]  /*19c50*/  STL [R1+0x204], R7 ;  /* 0x0002040701007387 */ /* 0x0001f40000100800 */
[----:B0-----:R-:W-:Y:S05]  /*19c60*/  @P0 BRA `(.L_x_543) ;  /* 0x0000000400880947 */ /* 0x001fea0003800000 */
[----:B------:R-:W0:Y:S01]  /*19c70*/  S2UR UR6, SR_CTAID.X ;  /* 0x00000000000679c3 */ /* 0x000e220000002500 */
[----:B------:R-:W-:Y:S01]  /*19c80*/  ULDC.64 UR12, c[0x0][0x628] ;  /* 0x00018a00000c7ab9 */ /* 0x000fe20000000a00 */
[----:B------:R-:W-:Y:S01]  /*19c90*/  ULDC UR4, c[0x0][0x150] ;  /* 0x0000540000047ab9 */ /* 0x000fe20000000800 */
[----:B------:R-:W-:Y:S01]  /*19ca0*/  ISETP.NE.U32.AND P0, PT, RZ, UR12, PT ;  /* 0x0000000cff007c0c */ /* 0x000fe2000bf05070 */
[----:B------:R-:W-:Y:S01]  /*19cb0*/  ULDC UR15, c[0x0][0x630] ;  /* 0x00018c00000f7ab9 */ /* 0x000fe20000000800 */
[C---:B------:R-:W-:Y:S01]  /*19cc0*/  R2UR UR16, R7.reuse ;  /* 0x00000000071072ca */ /* 0x040fe200000e0000 */
[----:B------:R-:W-:Y:S01]  /*19cd0*/  ULDC UR19, c[0x0][0x154] ;  /* 0x0000550000137ab9 */ /* 0x000fe20000000800 */
[----:B------:R-:W-:Y:S01]  /*19ce0*/  ISETP.NE.AND.EX P0, PT, RZ, UR13, PT, P0 ;  /* 0x0000000dff007c0c */ /* 0x000fe2000bf05300 */
[----:B------:R-:W2:Y:S01]  /*19cf0*/  S2UR UR18, SR_CTAID.Y ;  /* 0x00000000001279c3 */ /* 0x000ea20000002600 */
[----:B------:R-:W-:Y:S02]  /*19d00*/  R2UR UR17, R6 ;  /* 0x00000000061172ca */ /* 0x000fe400000e0000 */
[----:B------:R-:W-:-:S02]  /*19d10*/  R2UR UR10, R7 ;  /* 0x00000000070a72ca */ /* 0x000fc400000e0000 */
[----:B------:R-:W-:Y:S02]  /*19d20*/  R2UR UR11, R6 ;  /* 0x00000000060b72ca */ /* 0x000fe400000e0000 */
[----:B0-----:R-:W-:-:S05]  /*19d30*/  I2FP.F32.U32 R0, UR6 ;  /* 0x0000000600007c45 */ /* 0x001fca0008201000 */
[----:B------:R-:W-:-:S04]  /*19d40*/  FMUL R0, R0, UR4 ;  /* 0x0000000400007c20 */ /* 0x000fc80008400000 */
[----:B------:R0:W4:Y:S01]  /*19d50*/  F2I.U32.TRUNC.NTZ R3, R0 ;  /* 0x0000000000037305 */ /* 0x000122000020f000 */
[----:B--2---:R-:W-:Y:S05]  /*19d60*/  @!P0 BRA `(.L_x_544) ;  /* 0x0000000000308947 */ /* 0x004fea0003800000 */
        /* <DEDUP_REMOVED lines=12> */
.L_x_544:
[----:B------:R-:W-:Y:S01]  /*19e30*/  USHF.R.U64 UR43, UR10, UR15, UR11 ;  /* 0x0000000f0a2b7299 */ /* 0x000fe2000800120b */
[----:B0-----:R-:W-:Y:S01]  /*19e40*/  I2FP.F32.U32 R0, UR18 ;  /* 0x0000001200007c45 */ /* 0x001fe20008201000 */
[----:B------:R-:W-:Y:S02]  /*19e50*/  USHF.R.U32.HI UR4, URZ, UR15, UR11 ;  /* 0x0000000f3f047299 */ /* 0x000fe4000801160b */
[----:B------:R-:W-:Y:S02]  /*19e60*/  UIADD3 UR10, UP0, URZ, -UR43, URZ ;  /* 0x8000002b3f0a7290 */ /* 0x000fe4000ff1e03f */
[----:B------:R-:W-:Y:S01]  /*19e70*/  FMUL R0, R0, UR19 ;  /* 0x0000001300007c20 */ /* 0x000fe20008400000 */
[----:B------:R-:W-:Y:S01]  /*19e80*/  ULDC.64 UR12, c[0x0][0x620] ;  /* 0x00018800000c7ab9 */ /* 0x000fe20000000a00 */
[----:B------:R-:W-:Y:S01]  /*19e90*/  UIADD3.X UR4, URZ, ~UR4, URZ, UP0, !UPT ;  /* 0x800000043f047290 */ /* 0x000fe200087fe43f */
[----:B------:R-:W-:Y:S01]  /*19ea0*/  UMOV UR8, UR16 ;  /* 0x0000001000087c82 */ /* 0x000fe20008000000 */
[----:B------:R-:W-:-:S02]  /*19eb0*/  UMOV UR9, UR17 ;  /* 0x0000001100097c82 */ /* 0x000fc40008000000 */
[----:B------:R-:W-:Y:S01]  /*19ec0*/  UIMAD UR4, UR4, UR12, URZ ;  /* 0x0000000c040472a4 */ /* 0x000fe2000f8e023f */
[----:B------:R-:W0:Y:S01]  /*19ed0*/  F2I.U32.TRUNC.NTZ R0, R0 ;  /* 0x0000000000007305 */ /* 0x000e22000020f000 */
[----:B------:R-:W-:Y:S01]  /*19ee0*/  UIMAD.WIDE.U32 UR8, UR10, UR12, UR8 ;  /* 0x0000000c0a0872a5 */ /* 0x000fe2000f8e0008 */
[----:B----4-:R-:W-:Y:S01]  /*19ef0*/  R2UR UR12, R3 ;  /* 0x00000000030c72ca */ /* 0x010fe200000e0000 */
[----:B------:R-:W-:Y:S01]  /*19f00*/  UIMAD UR10, UR10, UR13, UR4 ;  /* 0x0000000d0a0a72a4 */ /* 0x000fe2000f8e0204 */
[----:B------:R-:W-:Y:S01]  /*19f10*/  ULDC UR11, c[0x0][0x618] ;  /* 0x00018600000b7ab9 */ /* 0x000fe20000000800 */
[----:B------:R-:W-:Y:S02]  /*19f20*/  ULDC UR21, c[0x0][0x658] ;  /* 0x0001960000157ab9 */ /* 0x000fe40000000800 */
[----:B------:R-:W-:Y:S01]  /*19f30*/  UIADD3 UR9, UR9, UR10, URZ ;  /* 0x0000000a09097290 */ /* 0x000fe2000fffe03f */
[----:B------:R-:W-:Y:S01]  /*19f40*/  UMOV UR15, 0xffffffff ;  /* 0xffffffff000f7882 */ /* 0x000fe20000000000 */
[----:B------:R-:W-:Y:S01]  /*19f50*/  ULDC.64 UR4, c[0x0][0x640] ;  /* 0x0001900000047ab9 */ /* 0x000fe20000000a00 */
[----:B------:R-:W-:Y:S01]  /*19f60*/  USHF.L.U32 UR15, UR15, UR21, URZ ;  /* 0x000000150f0f7299 */ /* 0x000fe2000800063f */
[----:B------:R-:W-:Y:S01]  /*19f70*/  ISETP.NE.U32.AND P0, PT, RZ, UR4, PT ;  /* 0x00000004ff007c0c */ /* 0x000fe2000bf05070 */
[----:B------:R-:W-:-:S02]  /*19f80*/  USHF.R.U64 UR16, UR8, UR11, UR9 ;  /* 0x0000000b08107299 */ /* 0x000fc40008001209 */
[----:B------:R-:W-:Y:S01]  /*19f90*/  USHF.R.U32.HI UR8, URZ, UR11, UR9 ;  /* 0x0000000b3f087299 */ /* 0x000fe20008011609 */
[----:B0-----:R-:W-:Y:S01]  /*19fa0*/  R2UR UR14, R0 ;  /* 0x00000000000e72ca */ /* 0x001fe200000e0000 */
[----:B------:R-:W-:Y:S01]  /*19fb0*/  ULDC UR17, c[0x0][0x608] ;  /* 0x0001820000117ab9 */ /* 0x000fe20000000800 */
[----:B------:R-:W-:Y:S01]  /*19fc0*/  ULOP3.LUT UR41, URZ, UR15, URZ, 0x33, !UPT ;  /* 0x0000000f3f297292 */ /* 0x000fe2000f8e333f */
[----:B------:R-:W-:Y:S01]  /*19fd0*/  ISETP.NE.AND.EX P0, PT, RZ, UR5, PT, P0 ;  /* 0x00000005ff007c0c */ /* 0x000fe2000bf05300 */
[----:B------:R-:W-:Y:S02]  /*19fe0*/  USHF.R.U64 UR15, UR16, UR17, UR8 ;  /* 0x00000011100f7299 */ /* 0x000fe40008001208 */
[----:B------:R-:W-:Y:S02]  /*19ff0*/  USHF.R.U32.HI UR8, URZ, UR17, UR8 ;  /* 0x000000113f087299 */ /* 0x000fe40008011608 */
[----:B------:R-:W-:Y:S02]  /*1a000*/  UIADD3 UR12, -UR12, URZ, URZ ;  /* 0x0000003f0c0c7290 */ /* 0x000fe4000fffe13f */
[----:B------:R-:W-:Y:S01]  /*1a010*/  USHF.R.U64 UR17, UR15, UR21, UR8 ;  /* 0x000000150f117299 */ /* 0x000fe20008001208 */
[----:B------:R-:W-:Y:S01]  /*1a020*/  UMOV UR19, 0x1 ;  /* 0x0000000100137882 */ /* 0x000fe20000000000 */
[----:B------:R-:W-:Y:S01]  /*1a030*/  ULDC UR13, c[0x0][0x144] ;  /* 0x00005100000d7ab9 */ /* 0x000fe20000000800 */
[----:B------:R-:W-:Y:S01]  /*1a040*/  ULDC UR7, c[0x0][0x600] ;  /* 0x0001800000077ab9 */ /* 0x000fe20000000800 */
[----:B------:R-:W-:-:S02]  /*1a050*/  USHF.L.U32 UR24, UR19, UR21, URZ ;  /* 0x0000001513187299 */ /* 0x000fc4000800063f */
[----:B------:R-:W-:Y:S02]  /*1a060*/  USHF.R.U32.HI UR8, URZ, UR21, UR8 ;  /* 0x000000153f087299 */ /* 0x000fe40008011608 */
[----:B------:R-:W-:Y:S02]  /*1a070*/  UIMAD UR21, UR13, UR12, UR6 ;  /* 0x0000000c0d1572a4 */ /* 0x000fe4000f8e0206 */
[----:B------:R-:W-:Y:S02]  /*1a080*/  UIADD3 UR20, UR7, -0x1, URZ ;  /* 0xffffffff07147890 */ /* 0x000fe4000fffe03f */
[----:B------:R-:W-:Y:S01]  /*1a090*/  UIADD3 UR19, -UR14, URZ, URZ ;  /* 0x0000003f0e137290 */ /* 0x000fe2000fffe13f */
[----:B------:R-:W-:Y:S01]  /*1a0a0*/  ULDC UR25, c[0x0][0x148] ;  /* 0x0000520000197ab9 */ /* 0x000fe20000000800 */
[----:B------:R-:W-:Y:S01]  /*1a0b0*/  ULDC UR22, c[0x0][0x648] ;  /* 0x0001920000167ab9 */ /* 0x000fe20000000800 */
[----:B------:R-:W-:Y:S01]  /*1a0c0*/  ULDC UR23, c[0x0][0x638] ;  /* 0x00018e0000177ab9 */ /* 0x000fe20000000800 */
        /* <DEDUP_REMOVED lines=14> */
.L_x_545:
[----:B------:R-:W-:Y:S01]  /*1a1b0*/  UISETP.NE.AND UP0, UPT, UR45, URZ, UPT ;  /* 0x0000003f2d00728c */ /* 0x000fe2000bf05270 */
[----:B------:R-:W-:Y:S01]  /*1a1c0*/  MOV R0, 0x1 ;  /* 0x0000000100007802 */ /* 0x000fe20000000f00 */
[----:B------:R-:W-:Y:S02]  /*1a1d0*/  USHF.R.U64 UR4, UR6, UR22, UR8 ;  /* 0x0000001606047299 */ /* 0x000fe40008001208 */
[----:B------:R-:W-:Y:S02]  /*1a1e0*/  ULOP3.LUT UR41, UR15, UR41, URZ, 0xc0, !UPT ;  /* 0x000000290f297292 */ /* 0x000fe4000f8ec03f */
[----:B------:R-:W-:Y:S02]  /*1a1f0*/  UIADD3 UR5, -UR4, URZ, URZ ;  /* 0x0000003f04057290 */ /* 0x000fe4000fffe13f */
[----:B------:R-:W-:Y:S02]  /*1a200*/  UIMAD UR41, UR24, UR4, UR41 ;  /* 0x00000004182972a4 */ /* 0x000fe4000f8e0229 */
[----:B------:R-:W-:-:S02]  /*1a210*/  ULOP3.LUT UR16, UR16, UR20, URZ, 0xc0, !UPT ;  /* 0x0000001410107292 */ /* 0x000fc4000f8ec03f */
[----:B------:R-:W-:Y:S02]  /*1a220*/  @UP0 UIMAD UR21, UR25, UR19, UR18 ;  /* 0x00000013191502a4 */ /* 0x000fe4000f8e0212 */
[----:B------:R-:W-:-:S03]  /*1a230*/  UIMAD UR4, UR5, UR23, UR17 ;  /* 0x00000017050472a4 */ /* 0x000fc6000f8e0211 */
[----:B------:R-:W-:Y:S01]  /*1a240*/  ULDC UR5, c[0x0][0x610] ;  /* 0x0001840000057ab9 */ /* 0x000fe20000000800 */
[----:B------:R-:W-:Y:S02]  /*1a250*/  UIMAD UR4, UR4, UR7, UR16 ;  /* 0x00000007040472a4 */ /* 0x000fe4000f8e0210 */
[----:B------:R-:W-:-:S04]  /*1a260*/  UIMAD UR41, UR41, UR5, UR21 ;  /* 0x00000005292972a4 */ /* 0x000fc8000f8e0215 */
[----:B------:R-:W-:Y:S02]  /*1a270*/  USEL UR42, UR4, UR41, !UP0 ;  /* 0x00000029042a7287 */ /* 0x000fe4000c000000 */
[----:B------:R-:W-:-:S12]  /*1a280*/  USEL UR41, UR41, UR4, !UP0 ;  /* 0x0000000429297287 */ /* 0x000fd8000c000000 */
.L_x_543:
[----:B------:R-:W-:-:S13]  /*1a290*/  LOP3.LUT P0, RZ, R0, 0xff, RZ, 0xc0, !PT ;  /* 0x000000ff00ff7812 */ /* 0x000fda000780c0ff */
[----:B------:R-:W-:Y:S05]  /*1a2a0*/  @P0 BRA `(.L_x_546) ;  /* 0xfffffe7000380947 */ /* 0x000fea000383ffff */
[----:B------:R-:W-:Y:S05]  /*1a2b0*/  EXIT ;  /* 0x000000000000794d */ /* 0x000fea0003800000 */
.L_x_7:
[----:B------:R-:W2:Y:S01]  /*1a2c0*/  LDL R5, [R1+0x204] ;  /* 0x0002040001057983 */ /* 0x000ea20000100800 */
[----:B------:R-:W-:-:S03]  /*1a2d0*/  ULDC.64 UR4, c[0x0][0x650] ;  /* 0x0001940000047ab9 */ /* 0x000fc60000000a00 */
[----:B------:R-:W3:Y:S01]  /*1a2e0*/  LDL R2, [R1+0x200] ;  /* 0x0002000001027983 */ /* 0x000ee20000100800 */
[----:B------:R-:W-:Y:S01]  /*1a2f0*/  PRMT R0, RZ, 0x7610, R0 ;  /* 0x00007610ff007816 */ /* 0x000fe20000000000 */
[----:B------:R-:W-:Y:S02]  /*1a300*/  IMAD.MOV.U32 R4, RZ, RZ, -0x1 ;  /* 0xffffffffff047424 */ /* 0x000fe400078e00ff */
[----:B------:R-:W-:Y:S02]  /*1a310*/  IMAD.MOV.U32 R3, RZ, RZ, -0x1 ;  /* 0xffffffffff037424 */ /* 0x000fe400078e00ff */
[----:B------:R-:W-:Y:S01]  /*1a320*/  IMAD.MOV.U32 R10, RZ, RZ, -0x1 ;  /* 0xffffffffff0a7424 */ /* 0x000fe200078e00ff */
[----:B--2---:R-:W-:-:S04]  /*1a330*/  ISETP.GE.U32.AND P0, PT, R5, UR4, PT ;  /* 0x0000000405007c0c */ /* 0x004fc8000bf06070 */
[----:B---3--:R-:W-:-:S13]  /*1a340*/  ISETP.GE.U32.AND.EX P0, PT, R2, UR5, PT, P0 ;  /* 0x0000000502007c0c */ /* 0x008fda000bf06100 */
        /* <DEDUP_REMOVED lines=21> */
.L_x_548:
[----:B------:R-:W-:Y:S01]  /*1a4a0*/  USHF.R.U64 UR4, UR14, UR19, UR15 ;  /* 0x000000130e047299 */ /* 0x000fe2000800120f */
[----:B------:R-:W-:Y:S01]  /*1a4b0*/  R2UR UR7, R2 ;  /* 0x00000000020772ca */ /* 0x000fe200000e0000 */
[----:B------:R-:W-:Y:S02]  /*1a4c0*/  USHF.R.U32.HI UR5, URZ, UR19, UR15 ;  /* 0x000000133f057299 */ /* 0x000fe4000801160f */
[----:B------:R-:W-:Y:S01]  /*1a4d0*/  UIADD3 UR13, UP0, URZ, -UR4, URZ ;  /* 0x800000043f0d7290 */ /* 0x000fe2000ff1e03f */
[----:B------:R-:W-:Y:S01]  /*1a4e0*/  ULDC.64 UR14, c[0x0][0x620] ;  /* 0x00018800000e7ab9 */ /* 0x000fe20000000a00 */
[----:B------:R-:W-:Y:S02]  /*1a4f0*/  UMOV UR6, UR20 ;  /* 0x0000001400067c82 */ /* 0x000fe40008000000 */
[----:B------:R-:W-:Y:S02]  /*1a500*/  UIADD3.X UR5, URZ, ~UR5, URZ, UP0, !UPT ;  /* 0x800000053f057290 */ /* 0x000fe400087fe43f */
[----:B------:R-:W-:-:S02]  /*1a510*/  UISETP.NE.AND UP1, UPT, UR45, URZ, UPT ;  /* 0x0000003f2d00728c */ /* 0x000fc4000bf25270 */
[----:B------:R-:W-:Y:S02]  /*1a520*/  UIMAD UR5, UR5, UR14, URZ ;  /* 0x0000000e050572a4 */ /* 0x000fe4000f8e023f */
[----:B------:R-:W-:Y:S02]  /*1a530*/  UIMAD.WIDE.U32 UR6, UR13, UR14, UR6 ;  /* 0x0000000e0d0672a5 */ /* 0x000fe4000f8e0006 */
[----:B------:R-:W-:Y:S01]  /*1a540*/  UIMAD UR5, UR13, UR15, UR5 ;  /* 0x0000000f0d0572a4 */ /* 0x000fe2000f8e0205 */
[----:B------:R-:W-:Y:S02]  /*1a550*/  ULDC UR14, c[0x0][0x608] ;  /* 0x00018200000e7ab9 */ /* 0x000fe40000000800 */
[----:B------:R-:W-:Y:S01]  /*1a560*/  ULDC UR13, c[0x0][0x618] ;  /* 0x00018600000d7ab9 */ /* 0x000fe20000000800 */
[----:B------:R-:W-:Y:S01]  /*1a570*/  UIADD3 UR5, UR7, UR5, URZ ;  /* 0x0000000507057290 */ /* 0x000fe2000fffe03f */
[----:B------:R-:W-:Y:S01]  /*1a580*/  ULDC UR22, c[0x0][0x658] ;  /* 0x0001960000167ab9 */ /* 0x000fe20000000800 */
[----:B------:R-:W-:-:S02]  /*1a590*/  @UP1 UIMAD UR8, UR11, UR12, UR10 ;  /* 0x0000000c0b0812a4 */ /* 0x000fc4000f8e020a */
[----:B------:R-:W-:Y:S02]  /*1a5a0*/  USHF.R.U64 UR17, UR6, UR13, UR5 ;  /* 0x0000000d06117299 */ /* 0x000fe40008001205 */
[----:B------:R-:W-:Y:S01]  /*1a5b0*/  USHF.R.U32.HI UR5, URZ, UR13, UR5 ;  /* 0x0000000d3f057299 */ /* 0x000fe20008011605 */
[----:B------:R-:W-:Y:S01]  /*1a5c0*/  ULDC.64 UR6, c[0x0][0x640] ;  /* 0x0001900000067ab9 */ /* 0x000fe20000000a00 */
[----:B------:R-:W-:Y:S01]  /*1a5d0*/  UMOV UR10, 0xffffffff ;  /* 0xffffffff000a7882 */ /* 0x000fe20000000000 */
[----:B------:R-:W-:Y:S01]  /*1a5e0*/  ISETP.NE.U32.AND P0, PT, RZ, UR6, PT ;  /* 0x00000006ff007c0c */ /* 0x000fe2000bf05070 */
[----:B------:R-:W-:Y:S02]  /*1a5f0*/  USHF.R.U64 UR18, UR17, UR14, UR5 ;  /* 0x0000000e11127299 */ /* 0x000fe40008001205 */
[----:B------:R-:W-:Y:S01]  /*1a600*/  USHF.R.U32.HI UR5, URZ, UR14, UR5 ;  /* 0x0000000e3f057299 */ /* 0x000fe20008011605 */
[----:B------:R-:W-:Y:S01]  /*1a610*/  ISETP.NE.AND.EX P0, PT, RZ, UR7, PT, P0 ;  /* 0x00000007ff007c0c */ /* 0x000fe2000bf05300 */
[----:B------:R-:W-:-:S02]  /*1a620*/  USHF.L.U32 UR11, UR10, UR22, URZ ;  /* 0x000000160a0b7299 */ /* 0x000fc4000800063f */
[----:B------:R-:W-:Y:S01]  /*1a630*/  USHF.R.U64 UR19, UR18, UR22, UR5 ;  /* 0x0000001612137299 */ /* 0x000fe20008001205 */
[----:B------:R-:W-:Y:S01]  /*1a640*/  ULDC UR20, c[0x0][0x600] ;  /* 0x0001800000147ab9 */ /* 0x000fe20000000800 */
[----:B------:R-:W-:Y:S02]  /*1a650*/  USHF.R.U32.HI UR10, URZ, UR22, UR5 ;  /* 0x000000163f0a7299 */ /* 0x000fe40008011605 */
[----:B------:R-:W-:Y:S02]  /*1a660*/  UIADD3 UR21, UR20, -0x1, URZ ;  /* 0xffffffff14157890 */ /* 0x000fe4000fffe03f */
[----:B------:R-:W-:Y:S01]  /*1a670*/  ULOP3.LUT UR26, URZ, UR11, URZ, 0x33, !UPT ;  /* 0x0000000b3f1a7292 */ /* 0x000fe2000f8e333f */
        /* <DEDUP_REMOVED lines=17> */
.L_x_549:
[----:B------:R-:W-:Y:S01]  /*1a790*/  USHF.R.U64 UR6, UR5, UR23, UR10 ;  /* 0x0000001705067299 */ /* 0x000fe2000800120a */
[----:B------:R-:W-:Y:S01]  /*1a7a0*/  MOV R0, 0x1 ;  /* 0x0000000100007802 */ /* 0x000fe20000000f00 */
[----:B------:R-:W-:Y:S01]  /*1a7b0*/  USHF.L.U32 UR25, UR25, UR22, URZ ;  /* 0x0000001619197299 */ /* 0x000fe2000800063f */
[----:B------:R-:W-:Y:S01]  /*1a7c0*/  IMAD.U32 R10, RZ, RZ, UR4 ;  /* 0x00000004ff0a7e24 */ /* 0x000fe2000f8e00ff */
[----:B------:R-:W-:Y:S02]  /*1a7d0*/  ULOP3.LUT UR5, UR18, UR26, URZ, 0xc0, !UPT ;  /* 0x0000001a12057292 */ /* 0x000fe4000f8ec03f */
[----:B------:R-:W-:Y:S02]  /*1a7e0*/  UIADD3 UR7, -UR6, URZ, URZ ;  /* 0x0000003f06077290 */ /* 0x000fe4000fffe13f */
[----:B------:R-:W-:Y:S02]  /*1a7f0*/  UIMAD UR6, UR25, UR6, UR5 ;  /* 0x00000006190672a4 */ /* 0x000fe4000f8e0205 */
[----:B------:R-:W-:-:S02]  /*1a800*/  ULOP3.LUT UR17, UR17, UR21, URZ, 0xc0, !UPT ;  /* 0x0000001511117292 */ /* 0x000fc4000f8ec03f */
[----:B------:R-:W-:Y:S02]  /*1a810*/  UIMAD UR5, UR7, UR24, UR19 ;  /* 0x00000018070572a4 */ /* 0x000fe4000f8e0213 */
[----:B------:R-:W-:Y:S01]  /*1a820*/  UISETP.NE.AND UP0, UPT, UR45, URZ, UPT ;  /* 0x0000003f2d00728c */ /* 0x000fe2000bf05270 */
[----:B------:R-:W-:Y:S01]  /*1a830*/  ULDC UR7, c[0x0][0x610] ;  /* 0x0001840000077ab9 */ /* 0x000fe20000000800 */
[----:B------:R-:W-:Y:S02]  /*1a840*/  UIMAD UR5, UR5, UR20, UR17 ;  /* 0x00000014050572a4 */ /* 0x000fe4000f8e0211 */
[----:B------:R-:W-:-:S04]  /*1a850*/  UIMAD UR8, UR6, UR7, UR8 ;  /* 0x00000007060872a4 */ /* 0x000fc8000f8e0208 */
[----:B------:R-:W-:Y:S02]  /*1a860*/  USEL UR6, UR5, UR8, !UP0 ;  /* 0x0000000805067287 */ /* 0x000fe4000c000000 */
[----:B------:R-:W-:-:S04]  /*1a870*/  USEL UR8, UR8, UR5, !UP0 ;  /* 0x0000000508087287 */ /* 0x000fc8000c000000 */
[----:B------:R-:W-:Y:S02]  /*1a880*/  IMAD.U32 R3, RZ, RZ, UR6 ;  /* 0x00000006ff037e24 */ /* 0x000fe4000f8e00ff */
[----:B------:R-:W-:-:S07]  /*1a890*/  IMAD.U32 R4, RZ, RZ, UR8 ;  /* 0x00000008ff047e24 */ /* 0x000fce000f8e00ff */
.L_x_547:
[----:B------:R-:W-:-:S08]  /*1a8a0*/  NOP ;  /* 0x0000000000007918 */ /* 0x000fd00000000000 */
[----:B0-----:R-:W0:-:S00]  /*1a8b0*/  USETMAXREG.DEALLOC.CTAPOOL 0x18 ;  /* 0x00000018000079c8 */ /* 0x001e0000080e0500 */
[----:B------:R-:W-:-:S13]  /*1a8c0*/  ISETP.NE.AND P0, PT, RZ, UR9, PT ;  /* 0x00000009ff007c0c */ /* 0x000fda000bf05270 */
[----:B------:R-:W-:Y:S05]  /*1a8d0*/  @P0 EXIT ;  /* 0x000000000000094d */ /* 0x000fea0003800000 */
[----:B0-----:R-:W-:Y:S01]  /*1a8e0*/  LOP3.LUT P0, RZ, R0, 0xff, RZ, 0xc0, !PT ;  /* 0x000000ff00ff7812 */ /* 0x001fe2000780c0ff */
[----:B------:R-:W-:Y:S01]  /*1a8f0*/  IMAD.MOV.U32 R6, RZ, RZ, RZ ;  /* 0x000000ffff067224 */ /* 0x000fe200078e00ff */
[----:B------:R-:W-:-:S11]  /*1a900*/  MOV R0, 0x1 ;  /* 0x0000000100007802 */ /* 0x000fd60000000f00 */
[----:B------:R-:W-:Y:S05]  /*1a910*/  @!P0 BRA `(.L_x_550) ;  /* 0x0000000c00748947 */ /* 0x000fea0003800000 */
[----:B------:R-:W0:Y:S01]  /*1a920*/  S2R R9, SR_CgaCtaId ;  /* 0x0000000000097919 */ /* 0x000e220000008800 */
[----:B------:R-:W-:Y:S01]  /*1a930*/  ULDC UR4, c[0x0][0x28c] ;  /* 0x0000a30000047ab9 */ /* 0x000fe20000000800 */
[----:B------:R-:W-:Y:S01]  /*1a940*/  ULDC UR8, c[0x0][0x658] ;  /* 0x0001960000087ab9 */ /* 0x000fe20000000800 */
[----:B------:R-:W-:Y:S01]  /*1a950*/  UIADD3 UR9, UR4, 0x3f, URZ ;  /* 0x0000003f04097890 */ /* 0x000fe2000fffe03f */
[----:B------:R-:W-:Y:S01]  /*1a960*/  BSSY B0, `(.L_x_550) ;  /* 0x00000d8000007945 */ /* 0x000fe20003800000 */
[----:B------:R-:W-:Y:S01]  /*1a970*/  UMOV UR7, 0xffffffff ;  /* 0xffffffff00077882 */ /* 0x000fe20000000000 */
[----:B------:R-:W-:Y:S01]  /*1a980*/  ULDC UR6, c[0x0][0xc] ;  /* 0x0000030000067ab9 */ /* 0x000fe20000000800 */
[----:B------:R-:W-:Y:S01]  /*1a990*/  USHF.R.S32.HI UR10, URZ, 0x1f, UR9 ;  /* 0x0000001f3f0a7899 */ /* 0x000fe20008011409 */
[----:B------:R-:W-:Y:S01]  /*1a9a0*/  IMAD.MOV.U32 R8, RZ, RZ, 0x1 ;  /* 0x00000001ff087424 */ /* 0x000fe200078e00ff */
[----:B------:R-:W-:Y:S01]  /*1a9b0*/  USHF.L.U32 UR11, UR7, UR8, URZ ;  /* 0x00000008070b7299 */ /* 0x000fe2000800063f */
[----:B------:R-:W-:Y:S01]  /*1a9c0*/  IMAD.MOV.U32 R0, RZ, RZ, 0x1 ;  /* 0x00000001ff007424 */ /* 0x000fe200078e00ff */
[----:B------:R-:W-:Y:S01]  /*1a9d0*/  ULDC UR5, c[0x0][0x600] ;  /* 0x0001800000057ab9 */ /* 0x000fe20000000800 */
[----:B------:R-:W-:Y:S01]  /*1a9e0*/  ULDC UR7, c[0x0][0x10] ;  /* 0x0000040000077ab9 */ /* 0x000fe20000000800 */
[----:B------:R-:W-:Y:S01]  /*1a9f0*/  UMOV UR12, 0x1 ;  /* 0x00000001000c7882 */ /* 0x000fe20000000000 */
[----:B------:R-:W-:Y:S01]  /*1aa00*/  UIADD3 UR4, UR5, -0x1, URZ ;  /* 0xffffffff05047890 */ /* 0x000fe2000fffe03f */
[----:B------:R-:W-:Y:S01]  /*1aa10*/  IMAD.MOV.U32 R6, RZ, RZ, RZ ;  /* 0x000000ffff067224 */ /* 0x000fe200078e00ff */
[----:B------:R-:W-:-:S02]  /*1aa20*/  UIMAD.WIDE.U32 UR6, UR6, UR7, URZ ;  /* 0x00000007060672a5 */ /* 0x000fc4000f8e003f */
[----:B------:R-:W-:Y:S02]  /*1aa30*/  ULEA.HI UR10, UR10, UR9, URZ, 0x6 ;  /* 0x000000090a0a7291 */ /* 0x000fe4000f8f303f */
[----:B------:R-:W-:Y:S02]  /*1aa40*/  USHF.L.U32 UR5, UR12, UR8, URZ ;  /* 0x000000080c057299 */ /* 0x000fe4000800063f */
[----:B------:R-:W-:Y:S01]  /*1aa50*/  USHF.R.S32.HI UR18, URZ, 0x6, UR10 ;  /* 0x000000063f127899 */ /* 0x000fe2000801140a */
[----:B------:R-:W-:Y:S01]  /*1aa60*/  ULDC UR8, c[0x0][0x14] ;  /* 0x0000050000087ab9 */ /* 0x000fe20000000800 */
[----:B------:R-:W-:Y:S02]  /*1aa70*/  ULOP3.LUT UR21, UR40, 0x2, URZ, 0xfc, !UPT ;  /* 0x0000000228157892 */ /* 0x000fe4000f8efc3f */
[----:B------:R-:W-:Y:S02]  /*1aa80*/  UIMAD.WIDE.U32 UR22, UR6, UR8, URZ ;  /* 0x00000008061672a5 */ /* 0x000fe4000f8e003f */
[----:B------:R-:W-:-:S02]  /*1aa90*/  UIMAD UR13, UR7, UR8, URZ ;  /* 0x00000008070d72a4 */ /* 0x000fc4000f8e023f */
[----:B------:R-:W-:Y:S01]  /*1aaa0*/  ULOP3.LUT UR19, URZ, UR11, URZ, 0x33, !UPT ;  /* 0x0000000b3f137292 */ /* 0x000fe2000f8e333f */
[C---:B0-----:R-:W-:Y:S01]  /*1aab0*/  IMAD.SHL.U32 R16, R9.reuse, 0x80, RZ ;  /* 0x0000008009107824 */ /* 0x041fe200078e00ff */
[----:B------:R-:W-:Y:S01]  /*1aac0*/  SHF.L.U32 R9, R9, 0xd, RZ ;  /* 0x0000000d09097819 */ /* 0x000fe200000006ff */
[----:B------:R-:W-:Y:S02]  /*1aad0*/  UIADD3 UR13, UR23, UR13, URZ ;  /* 0x0000000d170d7290 */ /* 0x000fe4000fffe03f */
[----:B------:R-:W-:Y:S01]  /*1aae0*/  UIADD3 UR26, UR18, 0x1, URZ ;  /* 0x00000001121a7890 */ /* 0x000fe2000fffe03f */
[----:B------:R-:W-:Y:S01]  /*1aaf0*/  LOP3.LUT R16, R16, 0x80, RZ, 0xc0, !PT ;  /* 0x0000008010107812 */ /* 0x000fe200078ec0ff */
[----:B------:R-:W-:Y:S01]  /*1ab00*/  ULDC.64 UR24, c[0x0][0x198] ;  /* 0x0000660000187ab9 */ /* 0x000fe20000000a00 */
[----:B------:R-:W-:-:S09]  /*1ab10*/  LOP3.LUT R9, R9, 0x2000, RZ, 0xc0, !PT ;  /* 0x0000200009097812 */ /* 0x000fd200078ec0ff */
.L_x_561:
[----:B------:R-:W-:-:S03]  /*1ab20*/  UMOV UR6, 0xffffffff ;  /* 0xffffffff00067882 */ /* 0x000fc60000000000 */
[----:B------:R-:W-:Y:S05]  /*1ab30*/  BRA.DIV UR6, `(.L_x_551) ;  /* 0x0000000e06b47947 */ /* 0x000fea000b800000 */
[----:B------:R-:W-:-:S13]  /*1ab40*/  ELECT P6, URZ, PT ;  /* 0x00000000003f782f */ /* 0x000fda00038c0000 */
.L_x_571:
[----:B------:R-:W0:Y:S01]  /*1ab50*/  LDC R2, c[0x0][0x28c] ;  /* 0x0000a300ff027b82 */ /* 0x000e220000000800 */
[----:B------:R-:W-:Y:S01]  /*1ab60*/  BSSY B1, `(.L_x_552) ;  /* 0x000003a000017945 */ /* 0x000fe20003800000 */
[----:B0-----:R-:W-:-:S13]  /*1ab70*/  ISETP.LT.OR P6, PT, R2, 0x1, !P6 ;  /* 0x000000010200780c */ /* 0x001fda00077c1670 */
[----:B------:R-:W-:Y:S05]  /*1ab80*/  @P6 BRA `(.L_x_553) ;  /* 0x0000000000dc6947 */ /* 0x000fea0003800000 */
[----:B------:R-:W-:Y:S01]  /*1ab90*/  IMAD R2, R3, 0x100, R16 ;  /* 0x0000010003027824 */ /* 0x000fe200078e0210 */
[----:B------:R-:W-:Y:S01]  /*1aba0*/  SHF.L.U32 R3, R4, 0x8, RZ ;  /* 0x0000000804037819 */ /* 0x000fe200000006ff */
[----:B------:R-:W-:Y:S01]  /*1abb0*/  IMAD.MOV.U32 R11, RZ, RZ, RZ ;  /* 0x000000ffff0b7224 */ /* 0x000fe200078e00ff */
[----:B------:R-:W-:Y:S01]  /*1abc0*/  MOV R12, R6 ;  /* 0x00000006000c7202 */ /* 0x000fe20000000f00 */
[----:B------:R-:W-:Y:S02]  /*1abd0*/  IMAD.U32 R13, RZ, RZ, UR26 ;  /* 0x0000001aff0d7e24 */ /* 0x000fe4000f8e00ff */
[----:B------:R-:W-:-:S07]  /*1abe0*/  IMAD.MOV.U32 R4, RZ, RZ, R0 ;  /* 0x000000ffff047224 */ /* 0x000fce00078e0000 */
.L_x_556:
[----:B------:R-:W0:Y:S01]  /*1abf0*/  S2R R14, SR_CgaCtaId ;  /* 0x00000000000e7919 */ /* 0x000e220000008800 */
[----:B------:R-:W-:Y:S01]  /*1ac00*/  MOV R5, 0x400 ;  /* 0x0000040000057802 */ /* 0x000fe20000000f00 */
[----:B------:R-:W1:Y:S03]  /*1ac10*/  S2R R7, SR_TID.X ;  /* 0x0000000000077919 */ /* 0x000e660000002100 */
[----:B0-----:R-:W-:Y:S02]  /*1ac20*/  LEA R15, R14, R5, 0x18 ;  /* 0x000000050e0f7211 */ /* 0x001fe400078ec0ff */
[----:B------:R-:W-:Y:S02]  /*1ac30*/  SHF.L.U32 R14, R4, 0x1f, RZ ;  /* 0x0000001f040e7819 */ /* 0x000fe400000006ff */
[----:B-1----:R-:W-:Y:S01]  /*1ac40*/  LOP3.LUT P1, RZ, R7, 0x7f, RZ, 0xc0, !PT ;  /* 0x0000007f07ff7812 */ /* 0x002fe2000782c0ff */
[----:B------:R-:W-:-:S04]  /*1ac50*/  IMAD R5, R12, 0x8, R15 ;  /* 0x000000080c057824 */ /* 0x000fc800078e020f */
[----:B------:R-:W0:Y:S02]  /*1ac60*/  SYNCS.PHASECHK.TRANS64.TRYWAIT P0, [R5+URZ+0x18], R14 ;  /* 0x0000180e050075a7 */ /* 0x000e24000800017f */
[----:B0-----:R-:W-:Y:S06]  /*1ac70*/  @!P0 BRA `(.L_x_554) ;  /* 0x0000000c00848947 */ /* 0x001fec0003800000 */
.L_x_572:
[----:B0-----:R-:W0:Y:S01]  /*1ac80*/  @!P1 LDC R14, c[0x0][0x500] ;  /* 0x00014000ff0e9b82 */ /* 0x001e220000000800 */
[----:B------:R-:W-:-:S04]  /*1ac90*/  UPRMT UR6, UR21, 0x9910, URZ ;  /* 0x0000991015067896 */ /* 0x000fc8000800003f */
[----:B------:R-:W-:-:S06]  /*1aca0*/  UISETP.NE.AND UP0, UPT, UR6, 0x2, UPT ;  /* 0x000000020600788c */ /* 0x000fcc000bf05270 */
[----:B------:R-:W-:Y:S01]  /*1acb0*/  PLOP3.LUT P0, PT, PT, PT, UP0, 0x80, 0x0 ;  /* 0x000000000000781c */ /* 0x000fe20003f0f008 */
[----:B0-----:R0:W-:-:S12]  /*1acc0*/  @!P1 SYNCS.ARRIVE.TRANS64 RZ, [R5+URZ], R14 ;  /* 0x0000000e05ff99a7 */ /* 0x0011d8000800003f */
[----:B------:R-:W-:Y:S05]  /*1acd0*/  @P0 BRA `(.L_x_555) ;  /* 0x0000000000040947 */ /* 0x000fea0003800000 */
[----:B------:R-:W-:Y:S01]  /*1ace0*/  BPT.TRAP 0x1 ;  /* 0x000000040000795c */ /* 0x000fe20000300000 */
.L_x_555:
[C---:B------:R-:W-:Y:S01]  /*1acf0*/  IMAD R7, R12.reuse, 0x8000, R15 ;  /* 0x000080000c077824 */ /* 0x040fe200078e020f */
[----:B------:R-:W-:Y:S01]  /*1ad00*/  R2UR UR9, R5 ;  /* 0x00000000050972ca */ /* 0x000fe200000e0000 */
[----:B------:R-:W-:Y:S01]  /*1ad10*/  VIADD R13, R13, 0xffffffff ;  /* 0xffffffff0d0d7836 */ /* 0x000fe20000000000 */
[----:B------:R-:W-:Y:S01]  /*1ad20*/  UIADD3 UR6, UP0, UR24, 0xf0, URZ ;  /* 0x000000f018067890 */ /* 0x000fe2000ff1e03f */
[----:B------:R-:W-:Y:S01]  /*1ad30*/  R2UR UR11, R3 ;  /* 0x00000000030b72ca */ /* 0x000fe200000e0000 */
[----:B------:R-:W-:Y:S01]  /*1ad40*/  UIADD3 UR28, UP1, UR24, 0x1f0, URZ ;  /* 0x000001f0181c7890 */ /* 0x000fe2000ff3e03f */
[----:B------:R-:W-:Y:S01]  /*1ad50*/  R2UR UR7, R7 ;  /* 0x00000000070772ca */ /* 0x000fe200000e0000 */
[C---:B------:R-:W-:Y:S01]  /*1ad60*/  IMAD R7, R12.reuse, 0x4000, R9 ;  /* 0x000040000c077824 */ /* 0x040fe200078e0209 */
[----:B------:R-:W-:Y:S01]  /*1ad70*/  R2UR UR10, R11 ;  /* 0x000000000b0a72ca */ /* 0x000fe200000e0000 */
[----:B------:R-:W-:Y:S01]  /*1ad80*/  VIADD R12, R12, 0x1 ;  /* 0x000000010c0c7836 */ /* 0x000fe20000000000 */
[----:B------:R-:W-:Y:S01]  /*1ad90*/  R2UR UR12, R10 ;  /* 0x000000000a0c72ca */ /* 0x000fe200000e0000 */
[----:B------:R-:W-:Y:S01]  /*1ada0*/  UIADD3.X UR29, URZ, UR25, URZ, UP1, !UPT ;  /* 0x000000193f1d7290 */ /* 0x000fe20008ffe43f */
[----:B------:R-:W-:Y:S01]  /*1adb0*/  LEA R7, R7, R15, 0x1 ;  /* 0x0000000f07077211 */ /* 0x000fe200078e08ff */
[----:B------:R-:W-:Y:S01]  /*1adc0*/  UMOV UR14, 0x0 ;  /* 0x00000000000e7882 */ /* 0x000fe20000000000 */
[----:B------:R-:W-:Y:S01]  /*1add0*/  R2UR UR20, R2 ;  /* 0x00000000021472ca */ /* 0x000fe200000e0000 */
[----:B------:R-:W-:Y:S01]  /*1ade0*/  UMOV UR15, 0x10000000 ;  /* 0x10000000000f7882 */ /* 0x000fe20000000000 */
[----:B------:R-:W-:Y:S01]  /*1adf0*/  R2UR UR8, R7 ;  /* 0x00000000070872ca */ /* 0x000fe200000e0000 */
[----:B------:R-:W-:Y:S01]  /*1ae00*/  UMOV UR27, 0x30000 ;  /* 0x00030000001b7882 */ /* 0x000fe20000000000 */
[----:B------:R-:W-:Y:S01]  /*1ae10*/  ISETP.GT.AND P1, PT, R13, 0x1, PT ;  /* 0x000000010d00780c */ /* 0x000fe20003f24270 */
[----:B------:R-:W-:Y:S01]  /*1ae20*/  UIADD3 UR16, UR7, 0x100, URZ ;  /* 0x0000010007107890 */ /* 0x000fe2000fffe03f */
[----:B------:R-:W-:Y:S01]  /*1ae30*/  ISETP.NE.AND P0, PT, R12, 0x3, PT ;  /* 0x000000030c00780c */ /* 0x000fe20003f05270 */
[----:B------:R-:W-:Y:S01]  /*1ae40*/  UIADD3.X UR7, URZ, UR25, URZ, UP0, !UPT ;  /* 0x000000193f077290 */ /* 0x000fe200087fe43f */
[----:B------:R-:W-:-:S02]  /*1ae50*/  VIADD R11, R11, 0x40 ;  /* 0x000000400b0b7836 */ /* 0x000fc40000000000 */
[----:B0-----:R-:W-:Y:S02]  /*1ae60*/  SEL R5, RZ, 0x1, P0 ;  /* 0x00000001ff057807 */ /* 0x001fe40000000000 */
[----:B------:R-:W-:Y:S02]  /*1ae70*/  SEL R12, R12, RZ, P0 ;  /* 0x000000ff0c0c7207 */ /* 0x000fe40000000000 */
[----:B------:R-:W-:Y:S01]  /*1ae80*/  LOP3.LUT R4, R4, R5, RZ, 0x3c, !PT ;  /* 0x0000000504047212 */ /* 0x000fe200078e3cff */
[----:B------:R-:W-:-:S03]  /*1ae90*/  UIADD3 UR17, UR8, 0x18100, URZ ;  /* 0x0001810008117890 */ /* 0x000fc6000fffe03f */
[----:B------:R-:W-:Y:S02]  /*1aea0*/  UMOV UR8, UR16 ;  /* 0x0000001000087c82 */ /* 0x000fe40008000000 */
[----:B------:R0:W-:Y:S02]  /*1aeb0*/  UTMALDG.3D [UR8], [UR6], desc[UR14] ;  /* 0x00000e08060075b4 */ /* 0x0001e40008011000 */
[----:B0-----:R-:W-:Y:S01]  /*1aec0*/  UMOV UR8, UR17 ;  /* 0x0000001100087c82 */ /* 0x001fe20008000000 */
[----:B------:R-:W-:Y:S02]  /*1aed0*/  UMOV UR11, UR20 ;  /* 0x00000014000b7c82 */ /* 0x000fe40008000000 */
[----:B------:R0:W-:Y:S02]  /*1aee0*/  UTMALDG.3D.MULTICAST [UR8], [UR28], UR27, desc[UR14] ;  /* 0x00000e081c0073b4 */ /* 0x0001e4000801181b */
[----:B0-----:R-:W-:Y:S05]  /*1aef0*/  @P1 BRA `(.L_x_556) ;  /* 0xfffffffc003c1947 */ /* 0x001fea000383ffff */
.L_x_553:
[----:B------:R-:W-:Y:S05]  /*1af00*/  BSYNC B1 ;  /* 0x0000000000017941 */ /* 0x000fea0003800000 */
.L_x_552:
[----:B------:R-:W2:Y:S01]  /*1af10*/  LDL.LU R15, [R1+0x200] ;  /* 0x00020000010f7983 */ /* 0x000ea20000300800 */
[----:B------:R-:W-:Y:S01]  /*1af20*/  LOP3.LUT P0, RZ, R8, 0xff, RZ, 0xc0, !PT ;  /* 0x000000ff08ff7812 */ /* 0x000fe2000780c0ff */
[----:B------:R-:W-:Y:S02]  /*1af30*/  ULDC.64 UR6, c[0x0][0x650] ;  /* 0x0001940000067ab9 */ /* 0x000fe40000000a00 */
[----:B------:R-:W3:Y:S01]  /*1af40*/  LDL.LU R14, [R1+0x204] ;  /* 0x00020400010e7983 */ /* 0x000ee20000300800 */
[----:B------:R-:W-:Y:S01]  /*1af50*/  IADD3 R6, R6, UR18, RZ ;  /* 0x0000001206067c10 */ /* 0x000fe2000fffe0ff */
[----:B------:R-:W-:Y:S01]  /*1af60*/  UISETP.GE.U32.AND UP0, UPT, UR18, 0x3, UPT ;  /* 0x000000031200788c */ /* 0x000fe2000bf06070 */
[----:B------:R-:W-:Y:S01]  /*1af70*/  BSSY B1, `(.L_x_557) ;  /* 0x0000074000017945 */ /* 0x000fe20003800000 */
[----:B------:R-:W-:Y:S01]  /*1af80*/  IMAD.MOV.U32 R4, RZ, RZ, -0x1 ;  /* 0xffffffffff047424 */ /* 0x000fe200078e00ff */
[----:B------:R-:W-:Y:S02]  /*1af90*/  MOV R10, 0xffffffff ;  /* 0xffffffff000a7802 */ /* 0x000fe40000000f00 */
[----:B------:R-:W-:-:S02]  /*1afa0*/  PRMT R8, RZ, 0x7610, R8 ;  /* 0x00007610ff087816 */ /* 0x000fc40000000008 */
[----:B------:R-:W-:Y:S01]  /*1afb0*/  PLOP3.LUT P1, PT, PT, PT, UP0, 0x80, 0x0 ;  /* 0x000000000000781c */ /* 0x000fe20003f2f008 */
[----:B------:R-:W0:Y:S01]  /*1afc0*/  @P0 S2R R3, SR_CgaCtaId ;  /* 0x0000000000030919 */ /* 0x000e220000008800 */
[----:B------:R-:W-:-:S04]  /*1afd0*/  @P0 MOV R2, 0x400 ;  /* 0x0000040000020802 */ /* 0x000fc80000000f00 */
[----:B0-----:R-:W-:-:S04]  /*1afe0*/  @P0 LEA R2, R3, R2, 0x18 ;  /* 0x0000000203020211 */ /* 0x001fc800078ec0ff */
[----:B------:R0:W-:Y:S01]  /*1aff0*/  @P0 SYNCS.ARRIVE.TRANS64.A1T0 RZ, [R2+URZ+0x48], RZ ;  /* 0x000048ff02ff09a7 */ /* 0x0001e2000810003f */
[----:B------:R-:W-:Y:S01]  /*1b000*/  ISETP.GT.U32.AND P0, PT, R6, 0x2, PT ;  /* 0x000000020600780c */ /* 0x000fe20003f04070 */
[----:B0-----:R-:W-:-:S05]  /*1b010*/  IMAD.U32 R2, RZ, RZ, UR18 ;  /* 0x00000012ff027e24 */ /* 0x001fca000f8e00ff */
[----:B------:R-:W-:Y:S01]  /*1b020*/  ISETP.LT.U32.AND P0, PT, R2, 0x3, P0 ;  /* 0x000000030200780c */ /* 0x000fe20000701070 */
[----:B------:R-:W-:-:S05]  /*1b030*/  IMAD.WIDE.U32 R2, R6, -0x55555555, RZ ;  /* 0xaaaaaaab06027825 */ /* 0x000fca00078e00ff */
[----:B------:R-:W-:Y:S02]  /*1b040*/  SHF.R.U32.HI R5, RZ, 0x1, R3 ;  /* 0x00000001ff057819 */ /* 0x000fe40000011603 */
[----:B------:R-:W-:Y:S02]  /*1b050*/  SEL R3, RZ, 0x1, !P0 ;  /* 0x00000001ff037807 */ /* 0x000fe40004000000 */
[----:B------:R-:W-:Y:S01]  /*1b060*/  PRMT R2, RZ, 0x7610, R2 ;  /* 0x00007610ff027816 */ /* 0x000fe20000000002 */
[----:B------:R-:W-:Y:S01]  /*1b070*/  IMAD R6, R5, -0x3, R6 ;  /* 0xfffffffd05067824 */ /* 0x000fe200078e0206 */
[----:B------:R-:W-:Y:S01]  /*1b080*/  LOP3.LUT R0, R0, R3, RZ, 0x3c, !PT ;  /* 0x0000000300007212 */ /* 0x000fe200078e3cff */
[----:B------:R-:W-:-:S03]  /*1b090*/  IMAD.MOV.U32 R3, RZ, RZ, -0x1 ;  /* 0xffffffffff037424 */ /* 0x000fc600078e00ff */
[----:B------:R-:W-:Y:S02]  /*1b0a0*/  @P1 LOP3.LUT R0, R0, 0x1, R5, 0x78, !PT ;  /* 0x0000000100001812 */ /* 0x000fe400078e7805 */
[----:B---3--:R-:W-:-:S04]  /*1b0b0*/  IADD3 R14, P0, R14, UR22, RZ ;  /* 0x000000160e0e7c10 */ /* 0x008fc8000ff1e0ff */
[----:B--2---:R-:W-:Y:S01]  /*1b0c0*/  IADD3.X R15, R15, UR13, RZ, P0, !PT ;  /* 0x0000000d0f0f7c10 */ /* 0x004fe200087fe4ff */
[----:B------:R0:W-:Y:S01]  /*1b0d0*/  STL [R1+0x204], R14 ;  /* 0x0002040e01007387 */ /* 0x0001e20000100800 */
[----:B------:R-:W-:-:S03]  /*1b0e0*/  ISETP.GE.U32.AND P0, PT, R14, UR6, PT ;  /* 0x000000060e007c0c */ /* 0x000fc6000bf06070 */
[----:B------:R0:W-:Y:S01]  /*1b0f0*/  STL [R1+0x200], R15 ;  /* 0x0002000f01007387 */ /* 0x0001e20000100800 */
[----:B------:R-:W-:-:S13]  /*1b100*/  ISETP.GE.U32.AND.EX P0, PT, R15, UR7, PT, P0 ;  /* 0x000000070f007c0c */ /* 0x000fda000bf06100 */
[----:B0-----:R-:W-:Y:S05]  /*1b110*/  @P0 BRA `(.L_x_558) ;  /* 0x0000000400640947 */ /* 0x001fea0003800000 */
[----:B------:R-:W0:Y:S01]  /*1b120*/  S2R R7, SR_CTAID.X ;  /* 0x0000000000077919 */ /* 0x000e220000002500 */
[----:B------:R-:W-:Y:S01]  /*1b130*/  ULDC UR6, c[0x0][0x150] ;  /* 0x0000540000067ab9 */ /* 0x000fe20000000800 */
[----:B------:R-:W1:Y:S01]  /*1b140*/  LDC R4, c[0x0][0x144] ;  /* 0x00005100ff047b82 */ /* 0x000e620000000800 */
[----:B------:R-:W-:Y:S01]  /*1b150*/  UISETP.NE.AND UP0, UPT, UR45, URZ, UPT ;  /* 0x0000003f2d00728c */ /* 0x000fe2000bf05270 */
[----:B------:R-:W2:Y:S01]  /*1b160*/  S2R R5, SR_CTAID.Y ;  /* 0x0000000000057919 */ /* 0x000ea20000002600 */
[----:B------:R-:W-:-:S04]  /*1b170*/  ULDC UR9, c[0x0][0x630] ;  /* 0x00018c0000097ab9 */ /* 0x000fc80000000800 */
[----:B------:R-:W-:Y:S01]  /*1b180*/  PLOP3.LUT P0, PT, PT, PT, UP0, 0x80, 0x0 ;  /* 0x000000000000781c */ /* 0x000fe20003f0f008 */
[----:B------:R-:W3:Y:S01]  /*1b190*/  LDC R12, c[0x0][0x148] ;  /* 0x00005200ff0c7b82 */ /* 0x000ee20000000800 */
[----:B0-----:R-:W-:Y:S02]  /*1b1a0*/  I2FP.F32.U32 R2, R7 ;  /* 0x0000000700027245 */ /* 0x001fe40000201000 */
[----:B--2---:R-:W-:-:S03]  /*1b1b0*/  I2FP.F32.U32 R3, R5 ;  /* 0x0000000500037245 */ /* 0x004fc60000201000 */
[----:B------:R-:W-:Y:S01]  /*1b1c0*/  FMUL R2, R2, UR6 ;  /* 0x0000000602027c20 */ /* 0x000fe20008400000 */
[----:B------:R-:W-:Y:S02]  /*1b1d0*/  ULDC UR6, c[0x0][0x154] ;  /* 0x0000550000067ab9 */ /* 0x000fe40000000800 */
[----:B------:R-:W-:Y:S01]  /*1b1e0*/  FMUL R10, R3, UR6 ;  /* 0x00000006030a7c20 */ /* 0x000fe20008400000 */
[----:B------:R-:W-:Y:S02]  /*1b1f0*/  ULDC.64 UR6, c[0x0][0x628] ;  /* 0x00018a0000067ab9 */ /* 0x000fe40000000a00 */
[----:B------:R-:W0:Y:S08]  /*1b200*/  F2I.U32.TRUNC.NTZ R2, R2 ;  /* 0x0000000200027305 */ /* 0x000e30000020f000 */
[----:B------:R-:W2:Y:S01]  /*1b210*/  F2I.U32.TRUNC.NTZ R10, R10 ;  /* 0x0000000a000a7305 */ /* 0x000ea2000020f000 */
[----:B0-----:R-:W-:-:S02]  /*1b220*/  IMAD.MOV R3, RZ, RZ, -R2 ;  /* 0x000000ffff037224 */ /* 0x001fc400078e0a02 */
[----:B------:R-:W-:Y:S02]  /*1b230*/  IMAD.MOV.U32 R2, RZ, RZ, R14 ;  /* 0x000000ffff027224 */ /* 0x000fe400078e000e */
[----:B-1----:R-:W-:Y:S02]  /*1b240*/  IMAD R7, R4, R3, R7 ;  /* 0x0000000304077224 */ /* 0x002fe400078e0207 */
[----:B--2---:R-:W-:-:S04]  /*1b250*/  IMAD.MOV R3, RZ, RZ, -R10 ;  /* 0x000000ffff037224 */ /* 0x004fc800078e0a0a */
[----:B---3--:R-:W-:Y:S01]  /*1b260*/  @P0 IMAD R7, R12, R3, R5 ;  /* 0x000000030c070224 */ /* 0x008fe200078e0205 */
[----:B------:R-:W-:Y:S02]  /*1b270*/  ISETP.NE.U32.AND P0, PT, RZ, UR6, PT ;  /* 0x00000006ff007c0c */ /* 0x000fe4000bf05070 */
[----:B------:R-:W-:Y:S02]  /*1b280*/  MOV R3, R15 ;  /* 0x0000000f00037202 */ /* 0x000fe40000000f00 */
[----:B------:R-:W-:-:S13]  /*1b290*/  ISETP.NE.AND.EX P0, PT, RZ, UR7, PT, P0 ;  /* 0x00000007ff007c0c */ /* 0x000fda000bf05300 */
[----:B------:R-:W-:Y:S05]  /*1b2a0*/  @!P0 BRA `(.L_x_559) ;  /* 0x0000000000288947 */ /* 0x000fea0003800000 */
[----:B------:R-:W-:Y:S02]  /*1b2b0*/  ULDC UR8, c[0x0][0x634] ;  /* 0x00018d0000087ab9 */ /* 0x000fe40000000800 */
[----:B------:R-:W-:-:S05]  /*1b2c0*/  IADD3 R3, P0, R14, UR8, RZ ;  /* 0x000000080e037c10 */ /* 0x000fca000ff1e0ff */
[----:B------:R-:W-:-:S04]  /*1b2d0*/  IMAD.X R11, RZ, RZ, R15, P0 ;  /* 0x000000ffff0b7224 */ /* 0x000fc800000e060f */
[----:B------:R-:W-:-:S04]  /*1b2e0*/  IMAD.WIDE.U32 R4, R11, UR6, RZ ;  /* 0x000000060b047c25 */ /* 0x000fc8000f8e00ff */
[----:B------:R-:W-:-:S04]  /*1b2f0*/  IMAD.WIDE.U32 R4, P0, R3, UR7, R4 ;  /* 0x0000000703047c25 */ /* 0x000fc8000f800004 */
[----:B------:R-:W-:-:S04]  /*1b300*/  IMAD.WIDE.U32 R2, R3, UR6, RZ ;  /* 0x0000000603027c25 */ /* 0x000fc8000f8e00ff */
[----:B------:R-:W-:Y:S01]  /*1b310*/  IMAD.MOV.U32 R2, RZ, RZ, R5 ;  /* 0x000000ffff027224 */ /* 0x000fe200078e0005 */
[----:B------:R-:W-:Y:S01]  /*1b320*/  IADD3 RZ, P1, R3, R4, RZ ;  /* 0x0000000403ff7210 */ /* 0x000fe20007f3e0ff */
[----:B------:R-:W-:-:S04]  /*1b330*/  IMAD.X R3, RZ, RZ, RZ, P0 ;  /* 0x000000ffff037224 */ /* 0x000fc800000e06ff */
[----:B------:R-:W-:-:S08]  /*1b340*/  IMAD.WIDE.U32.X R2, R11, UR7, R2, P1 ;  /* 0x000000070b027c25 */ /* 0x000fd000088e0402 */
.L_x_559:
[--C-:B------:R-:W-:Y:S01]  /*1b350*/  SHF.R.U64 R10, R2, UR9, R3.reuse ;  /* 0x00000009020a7c19 */ /* 0x100fe20008001203 */
[----:B------:R-:W-:Y:S01]  /*1b360*/  ULDC.64 UR6, c[0x0][0x620] ;  /* 0x0001880000067ab9 */ /* 0x000fe20000000a00 */
[----:B------:R-:W-:Y:S01]  /*1b370*/  SHF.R.U32.HI R2, RZ, UR9, R3 ;  /* 0x00000009ff027c19 */ /* 0x000fe20008011603 */
[----:B------:R-:W-:Y:S01]  /*1b380*/  IMAD.MOV.U32 R3, RZ, RZ, R15 ;  /* 0x000000ffff037224 */ /* 0x000fe200078e000f */
[----:B------:R-:W-:Y:S01]  /*1b390*/  IADD3 R11, P0, RZ, -R10, RZ ;  /* 0x8000000aff0b7210 */ /* 0x000fe20007f1e0ff */
[----:B------:R-:W-:-:S03]  /*1b3a0*/  ULDC.64 UR8, c[0x0][0x640] ;  /* 0x0001900000087ab9 */ /* 0x000fc60000000a00 */
[----:B------:R-:W-:Y:S02]  /*1b3b0*/  IADD3.X R2, RZ, ~R2, RZ, P0, !PT ;  /* 0x80000002ff027210 */ /* 0x000fe400007fe4ff */
[----:B------:R-:W-:-:S03]  /*1b3c0*/  ISETP.NE.U32.AND P0, PT, RZ, UR8, PT ;  /* 0x00000008ff007c0c */ /* 0x000fc6000bf05070 */
[----:B------:R-:W-:Y:S01]  /*1b3d0*/  IMAD R2, R2, UR6, RZ ;  /* 0x0000000602027c24 */ /* 0x000fe2000f8e02ff */
[----:B------:R-:W-:-:S03]  /*1b3e0*/  ISETP.NE.AND.EX P0, PT, RZ, UR9, PT, P0 ;  /* 0x00000009ff007c0c */ /* 0x000fc6000bf05300 */
[----:B------:R-:W-:Y:S02]  /*1b3f0*/  IMAD R5, R11, UR7, R2 ;  /* 0x000000070b057c24 */ /* 0x000fe4000f8e0202 */
[----:B------:R-:W-:-:S04]  /*1b400*/  IMAD.MOV.U32 R2, RZ, RZ, R14 ;  /* 0x000000ffff027224 */ /* 0x000fc800078e000e */
[----:B------:R-:W-:Y:S01]  /*1b410*/  IMAD.WIDE.U32 R2, R11, UR6, R2 ;  /* 0x000000060b027c25 */ /* 0x000fe2000f8e0002 */
[----:B------:R-:W-:-:S03]  /*1b420*/  ULDC UR6, c[0x0][0x618] ;  /* 0x0001860000067ab9 */ /* 0x000fc60000000800 */
[----:B------:R-:W-:-:S05]  /*1b430*/  IMAD.IADD R3, R3, 0x1, R5 ;  /* 0x0000000103037824 */ /* 0x000fca00078e0205 */
[--C-:B------:R-:W-:Y:S02]  /*1b440*/  SHF.R.U64 R11, R2, UR6, R3.reuse ;  /* 0x00000006020b7c19 */ /* 0x100fe40008001203 */
[----:B------:R-:W-:Y:S01]  /*1b450*/  SHF.R.U32.HI R2, RZ, UR6, R3 ;  /* 0x00000006ff027c19 */ /* 0x000fe20008011603 */
[----:B------:R-:W-:-:S03]  /*1b460*/  ULDC UR6, c[0x0][0x608] ;  /* 0x0001820000067ab9 */ /* 0x000fc60000000800 */
[--C-:B------:R-:W-:Y:S02]  /*1b470*/  SHF.R.U32.HI R3, RZ, UR6, R2.reuse ;  /* 0x00000006ff037c19 */ /* 0x100fe40008011602 */
[----:B------:R-:W-:Y:S01]  /*1b480*/  SHF.R.U64 R12, R11, UR6, R2 ;  /* 0x000000060b0c7c19 */ /* 0x000fe20008001202 */
[----:B------:R-:W-:Y:S02]  /*1b490*/  ULDC UR6, c[0x0][0x658] ;  /* 0x0001960000067ab9 */ /* 0x000fe40000000800 */
[--C-:B------:R-:W-:Y:S02]  /*1b4a0*/  SHF.R.U32.HI R14, RZ, UR6, R3.reuse ;  /* 0x00000006ff0e7c19 */ /* 0x100fe40008011603 */
[----:B------:R-:W-:-:S03]  /*1b4b0*/  SHF.R.U64 R13, R12, UR6, R3 ;  /* 0x000000060c0d7c19 */ /* 0x000fc60008001203 */
[----:B------:R-:W-:Y:S01]  /*1b4c0*/  IMAD.MOV.U32 R3, RZ, RZ, R14 ;  /* 0x000000ffff037224 */ /* 0x000fe200078e000e */
[----:B------:R-:W-:Y:S01]  /*1b4d0*/  MOV R2, R13 ;  /* 0x0000000d00027202 */ /* 0x000fe20000000f00 */
[----:B------:R-:W-:Y:S06]  /*1b4e0*/  @!P0 BRA `(.L_x_560) ;  /* 0x0000000000288947 */ /* 0x000fec0003800000 */
[----:B------:R-:W-:Y:S02]  /*1b4f0*/  ULDC UR6, c[0x0][0x64c] ;  /* 0x0001930000067ab9 */ /* 0x000fe40000000800 */
[----:B------:R-:W-:-:S05]  /*1b500*/  IADD3 R3, P0, R13, UR6, RZ ;  /* 0x000000060d037c10 */ /* 0x000fca000ff1e0ff */
[----:B------:R-:W-:-:S04]  /*1b510*/  IMAD.X R14, RZ, RZ, R14, P0 ;  /* 0x000000ffff0e7224 */ /* 0x000fc800000e060e */
[----:B------:R-:W-:-:S04]  /*1b520*/  IMAD.WIDE.U32 R4, R14, UR8, RZ ;  /* 0x000000080e047c25 */ /* 0x000fc8000f8e00ff */
[----:B------:R-:W-:-:S04]  /*1b530*/  IMAD.WIDE.U32 R4, P0, R3, UR9, R4 ;  /* 0x0000000903047c25 */ /* 0x000fc8000f800004 */
[----:B------:R-:W-:Y:S01]  /*1b540*/  IMAD.WIDE.U32 R2, R3, UR8, RZ ;  /* 0x0000000803027c25 */ /* 0x000fe2000f8e00ff */
[----:B------:R-:W-:-:S04]  /*1b550*/  MOV R2, R5 ;  /* 0x0000000500027202 */ /* 0x000fc80000000f00 */
[----:B------:R-:W-:Y:S01]  /*1b560*/  IADD3 RZ, P1, R3, R4, RZ ;  /* 0x0000000403ff7210 */ /* 0x000fe20007f3e0ff */
[----:B------:R-:W-:-:S04]  /*1b570*/  IMAD.X R3, RZ, RZ, RZ, P0 ;  /* 0x000000ffff037224 */ /* 0x000fc800000e06ff */
[----:B------:R-:W-:-:S08]  /*1b580*/  IMAD.WIDE.U32.X R2, R14, UR9, R2, P1 ;  /* 0x000000090e027c25 */ /* 0x000fd000088e0402 */
.L_x_560:
[----:B------:R-:W-:Y:S01]  /*1b590*/  ULDC UR6, c[0x0][0x648] ;  /* 0x0001920000067ab9 */ /* 0x000fe20000000800 */
[----:B------:R-:W-:Y:S01]  /*1b5a0*/  LOP3.LUT R12, R12, UR19, RZ, 0xc0, !PT ;  /* 0x000000130c0c7c12 */ /* 0x000fe2000f8ec0ff */
[----:B------:R-:W-:Y:S01]  /*1b5b0*/  UISETP.NE.AND UP0, UPT, UR45, URZ, UPT ;  /* 0x0000003f2d00728c */ /* 0x000fe2000bf05270 */
[----:B------:R-:W-:Y:S01]  /*1b5c0*/  SHF.R.U64 R3, R2, UR6, R3 ;  /* 0x0000000602037c19 */ /* 0x000fe20008001203 */
[----:B------:R-:W-:Y:S01]  /*1b5d0*/  ULDC UR6, c[0x0][0x638] ;  /* 0x00018e0000067ab9 */ /* 0x000fe20000000800 */
[----:B------:R-:W-:-:S03]  /*1b5e0*/  LOP3.LUT R4, R11, UR4, RZ, 0xc0, !PT ;  /* 0x000000040b047c12 */ /* 0x000fc6000f8ec0ff */
[----:B------:R-:W-:Y:S01]  /*1b5f0*/  IMAD.MOV R2, RZ, RZ, -R3 ;  /* 0x000000ffff027224 */ /* 0x000fe200078e0a03 */
[----:B------:R-:W-:Y:S01]  /*1b600*/  PLOP3.LUT P0, PT, PT, PT, UP0, 0x40, 0x0 ;  /* 0x000000000000781c */ /* 0x000fe20003f0e808 */
[----:B------:R-:W-:Y:S01]  /*1b610*/  IMAD R12, R3, UR5, R12 ;  /* 0x00000005030c7c24 */ /* 0x000fe2000f8e020c */
[----:B------:R-:W-:Y:S01]  /*1b620*/  PLOP3.LUT P1, PT, PT, PT, UP0, 0x40, 0x0 ;  /* 0x000000000000781c */ /* 0x000fe20003f2e808 */
[----:B------:R-:W-:Y:S01]  /*1b630*/  IMAD R13, R2, UR6, R13 ;  /* 0x00000006020d7c24 */ /* 0x000fe2000f8e020d */
[----:B------:R-:W-:Y:S01]  /*1b640*/  ULDC UR6, c[0x0][0x610] ;  /* 0x0001840000067ab9 */ /* 0x000fe20000000800 */
[----:B------:R-:W-:Y:S02]  /*1b650*/  IMAD.MOV.U32 R2, RZ, RZ, 0x1 ;  /* 0x00000001ff027424 */ /* 0x000fe400078e00ff */
[----:B------:R-:W-:Y:S01]  /*1b660*/  IMAD R7, R12, UR6, R7 ;  /* 0x000000060c077c24 */ /* 0x000fe2000f8e0207 */
[----:B------:R-:W-:Y:S02]  /*1b670*/  ULDC UR6, c[0x0][0x600] ;  /* 0x0001800000067ab9 */ /* 0x000fe40000000800 */
[----:B------:R-:W-:-:S05]  /*1b680*/  IMAD R4, R13, UR6, R4 ;  /* 0x000000060d047c24 */ /* 0x000fca000f8e0204 */
[----:B------:R-:W-:Y:S02]  /*1b690*/  SEL R3, R4, R7, P0 ;  /* 0x0000000704037207 */ /* 0x000fe40000000000 */
[----:B------:R-:W-:-:S07]  /*1b6a0*/  SEL R4, R7, R4, P1 ;  /* 0x0000000407047207 */ /* 0x000fce0000800000 */
.L_x_558:
[----:B------:R-:W-:Y:S05]  /*1b6b0*/  BSYNC B1 ;  /* 0x0000000000017941 */ /* 0x000fea0003800000 */
.L_x_557:
[----:B------:R-:W-:-:S13]  /*1b6c0*/  LOP3.LUT P0, RZ, R2, 0xff, RZ, 0xc0, !PT ;  /* 0x000000ff02ff7812 */ /* 0x000fda000780c0ff */
[----:B------:R-:W-:Y:S05]  /*1b6d0*/  @P0 BRA `(.L_x_561) ;  /* 0xfffffff400100947 */ /* 0x000fea000383ffff */
[----:B------:R-:W-:Y:S05]  /*1b6e0*/  BSYNC B0 ;  /* 0x0000000000007941 */ /* 0x000fea0003800000 */
.L_x_550:
[----:B------:R-:W-:-:S03]  /*1b6f0*/  UMOV UR6, 0xffffffff ;  /* 0xffffffff00067882 */ /* 0x000fc60000000000 */
[----:B------:R-:W-:Y:S05]  /*1b700*/  BRA.DIV UR6, `(.L_x_562) ;  /* 0x0000000206f47947 */ /* 0x000fea000b800000 */
[----:B------:R-:W-:-:S13]  /*1b710*/  ELECT P6, URZ, PT ;  /* 0x00000000003f782f */ /* 0x000fda00038c0000 */
.L_x_575:
[----:B------:R-:W-:Y:S04]  /*1b720*/  BSSY B0, `(.L_x_563) ;  /* 0x0000023000007945 */ /* 0x000fe80003800000 */
[----:B------:R-:W-:Y:S05]  /*1b730*/  @!P6 BRA `(.L_x_564) ;  /* 0x000000000084e947 */ /* 0x000fea0003800000 */
[----:B------:R-:W-:-:S04]  /*1b740*/  ULOP3.LUT UR6, UR40, 0x2, URZ, 0xfc, !UPT ;  /* 0x0000000228067892 */ /* 0x000fc8000f8efc3f */
[----:B------:R-:W-:-:S06]  /*1b750*/  UISETP.NE.AND UP0, UPT, UR6, 0x3, UPT ;  /* 0x000000030600788c */ /* 0x000fcc000bf05270 */
[----:B------:R-:W-:-:S13]  /*1b760*/  PLOP3.LUT P0, PT, PT, PT, UP0, 0x80, 0x0 ;  /* 0x000000000000781c */ /* 0x000fda0003f0f008 */
[----:B------:R-:W-:Y:S05]  /*1b770*/  @!P0 BRA `(.L_x_565) ;  /* 0x0000000000048947 */ /* 0x000fea0003800000 */
[----:B------:R-:W-:Y:S01]  /*1b780*/  BPT.TRAP 0x1 ;  /* 0x000000040000795c */ /* 0x000fe20000300000 */
.L_x_565:
[----:B------:R-:W0:Y:S01]  /*1b790*/  S2R R3, SR_CgaCtaId ;  /* 0x0000000000037919 */ /* 0x000e220000008800 */
[----:B------:R-:W-:-:S04]  /*1b7a0*/  MOV R2, 0x400 ;  /* 0x0000040000027802 */ /* 0x000fc80000000f00 */
[----:B0-----:R-:W-:Y:S02]  /*1b7b0*/  LEA R3, R3, R2, 0x18 ;  /* 0x0000000203037211 */ /* 0x001fe400078ec0ff */
[----:B------:R-:W-:-:S03]  /*1b7c0*/  SHF.L.U32 R2, R0, 0x1f, RZ ;  /* 0x0000001f00027819 */ /* 0x000fc600000006ff */
[----:B------:R-:W-:-:S05]  /*1b7d0*/  VIADD R3, R3, 0x18 ;  /* 0x0000001803037836 */ /* 0x000fca0000000000 */
[----:B------:R-:W-:-:S04]  /*1b7e0*/  LEA R5, R6, R3, 0x3 ;  /* 0x0000000306057211 */ /* 0x000fc800078e18ff */
[----:B------:R-:W0:Y:S02]  /*1b7f0*/  SYNCS.PHASECHK.TRANS64.TRYWAIT P0, [R5+URZ], R2 ;  /* 0x00000002050075a7 */ /* 0x000e24000800017f */
[----:B0-----:R-:W-:Y:S05]  /*1b800*/  @!P0 BRA `(.L_x_566) ;  /* 0x0000000000d48947 */ /* 0x001fea0003800000 */
.L_x_576:
[----:B------:R-:W-:-:S05]  /*1b810*/  VIADD R6, R6, 0x1 ;  /* 0x0000000106067836 */ /* 0x000fca0000000000 */
[----:B------:R-:W-:-:S04]  /*1b820*/  ISETP.NE.AND P0, PT, R6, 0x3, PT ;  /* 0x000000030600780c */ /* 0x000fc80003f05270 */
[----:B0-----:R-:W-:Y:S02]  /*1b830*/  SEL R5, RZ, 0x1, P0 ;  /* 0x00000001ff057807 */ /* 0x001fe40000000000 */
[----:B------:R-:W-:Y:S02]  /*1b840*/  SEL R6, R6, RZ, P0 ;  /* 0x000000ff06067207 */ /* 0x000fe40000000000 */
[----:B------:R-:W-:-:S03]  /*1b850*/  LOP3.LUT R5, R0, R5, RZ, 0x3c, !PT ;  /* 0x0000000500057212 */ /* 0x000fc600078e3cff */
[----:B------:R-:W-:Y:S01]  /*1b860*/  IMAD R7, R6, 0x8, R3 ;  /* 0x0000000806077824 */ /* 0x000fe200078e0203 */
[----:B------:R-:W-:-:S04]  /*1b870*/  SHF.L.U32 R0, R5, 0x1f, RZ ;  /* 0x0000001f05007819 */ /* 0x000fc800000006ff */
[----:B------:R-:W0:Y:S02]  /*1b880*/  SYNCS.PHASECHK.TRANS64.TRYWAIT P0, [R7+URZ], R0 ;  /* 0x00000000070075a7 */ /* 0x000e24000800017f */
[----:B0-----:R-:W-:Y:S05]  /*1b890*/  @!P0 BRA `(.L_x_567) ;  /* 0x0000000000c48947 */ /* 0x001fea0003800000 */
.L_x_577:
[----:B0-----:R-:W-:-:S05]  /*1b8a0*/  VIADD R0, R6, 0x1 ;  /* 0x0000000106007836 */ /* 0x001fca0000000000 */
[----:B------:R-:W-:-:S04]  /*1b8b0*/  ISETP.NE.AND P0, PT, R0, 0x3, PT ;  /* 0x000000030000780c */ /* 0x000fc80003f05270 */
[----:B------:R-:W-:Y:S02]  /*1b8c0*/  SEL R2, RZ, 0x1, P0 ;  /* 0x00000001ff027807 */ /* 0x000fe40000000000 */
[----:B------:R-:W-:Y:S02]  /*1b8d0*/  SEL R0, R0, RZ, P0 ;  /* 0x000000ff00007207 */ /* 0x000fe40000000000 */
[----:B------:R-:W-:Y:S02]  /*1b8e0*/  LOP3.LUT R2, R5, R2, RZ, 0x3c, !PT ;  /* 0x0000000205027212 */ /* 0x000fe400078e3cff */
[----:B------:R-:W-:Y:S02]  /*1b8f0*/  LEA R3, R0, R3, 0x3 ;  /* 0x0000000300037211 */ /* 0x000fe400078e18ff */
[----:B------:R-:W-:-:S07]  /*1b900*/  SHF.L.U32 R0, R2, 0x1f, RZ ;  /* 0x0000001f02007819 */ /* 0x000fce00000006ff */
.L_x_568:
[----:B0-----:R0:W1:Y:S02]  /*1b910*/  SYNCS.PHASECHK.TRANS64.TRYWAIT P0, [R3+URZ], R0 ;  /* 0x00000000030075a7 */ /* 0x001064000800017f */
[----:B-1----:R-:W-:Y:S05]  /*1b920*/  @!P0 NANOSLEEP.SYNCS 0x989680 ;  /* 0x009896800000895d */ /* 0x002fea0003900000 */
[----:B------:R-:W1:Y:S02]  /*1b930*/  @!P0 SYNCS.PHASECHK.TRANS64 P0, [R3+URZ], R0 ;  /* 0x00000000030085a7 */ /* 0x000e64000800007f */
[----:B-1----:R-:W-:Y:S05]  /*1b940*/  @!P0 BRA `(.L_x_568) ;  /* 0xfffffffc00f08947 */ /* 0x002fea000383ffff */
.L_x_564:
[----:B------:R-:W-:Y:S05]  /*1b950*/  BSYNC B0 ;  /* 0x0000000000007941 */ /* 0x000fea0003800000 */
.L_x_563:
[----:B------:R-:W-:Y:S05]  /*1b960*/  EXIT ;  /* 0x000000000000794d */ /* 0x000fea0003800000 */
.L_x_21:
[----:B-1----:R1:W2:Y:S02]  /*1b970*/  SYNCS.PHASECHK.TRANS64.TRYWAIT P1, [R4+URZ], R3 ;  /* 0x00000003040075a7 */ /* 0x0022a4000802017f */
[----:B--2---:R-:W-:Y:S05]  /*1b980*/  @!P1 NANOSLEEP.SYNCS 0x989680 ;  /* 0x009896800000995d */ /* 0x004fea0003900000 */
[----:B------:R-:W2:Y:S02]  /*1b990*/  @!P1 SYNCS.PHASECHK.TRANS64 P1, [R4+URZ], R3 ;  /* 0x00000003040095a7 */ /* 0x000ea4000802007f */
[----:B--2---:R-:W-:Y:S05]  /*1b9a0*/  @!P1 BRA `(.L_x_21) ;  /* 0xfffffffc00f09947 */ /* 0x004fea000383ffff */
[----:B------:R-:W-:Y:S05]  /*1b9b0*/  BRA `(.L_x_20) ;  /* 0xfffffe5c00487947 */ /* 0x000fea000383ffff */
.L_x_26:
[----:B-1----:R1:W2:Y:S02]  /*1b9c0*/  SYNCS.PHASECHK.TRANS64.TRYWAIT P1, [R4+URZ], R5 ;  /* 0x00000005040075a7 */ /* 0x0022a4000802017f */
[----:B--2---:R-:W-:Y:S05]  /*1b9d0*/  @!P1 NANOSLEEP.SYNCS 0x989680 ;  /* 0x009896800000995d */ /* 0x004fea0003900000 */
[----:B------:R-:W2:Y:S02]  /*1b9e0*/  @!P1 SYNCS.PHASECHK.TRANS64 P1, [R4+URZ], R5 ;  /* 0x00000005040095a7 */ /* 0x000ea4000802007f */
[----:B--2---:R-:W-:Y:S05]  /*1b9f0*/  @!P1 BRA `(.L_x_26) ;  /* 0xfffffffc00f09947 */ /* 0x004fea000383ffff */
[----:B------:R-:W-:Y:S05]  /*1ba00*/  BRA `(.L_x_25) ;  /* 0xfffffe9000d87947 */ /* 0x000fea000383ffff */
.L_x_551:
[----:B------:R-:W-:Y:S01]  /*1ba10*/  BSSY B1, `(.L_x_569) ;  /* 0x0000006000017945 */ /* 0x000fe20003800000 */
[----:B------:R-:W-:-:S07]  /*1ba20*/  IMAD.MOV.U32 R15, RZ, RZ, -0x1 ;  /* 0xffffffffff0f7424 */ /* 0x000fce00078e00ff */
[----:B------:R-:W-:Y:S05]  /*1ba30*/  WARPSYNC.COLLECTIVE R15, `(.L_x_570) ;  /* 0x000000000f0c7348 */ /* 0x000fea0003c00000 */
[----:B------:R-:W-:Y:S02]  /*1ba40*/  ELECT P6, UR62, PT ;  /* 0x00000000003e782f */ /* 0x000fe400038c0000 */
[----:B------:R-:W-:Y:S01]  /*1ba50*/  MOV R14, UR62 ;  /* 0x0000003e000e7c02 */ /* 0x000fe20008000f00 */
[----:B------:R-:W-:Y:S10]  /*1ba60*/  ENDCOLLECTIVE ;  /* 0x000000000000791b */ /* 0x000ff40003800000 */
.L_x_570:
[----:B------:R-:W-:Y:S05]  /*1ba70*/  BSYNC B1 ;  /* 0x0000000000017941 */ /* 0x000fea0003800000 */
.L_x_569:
[----:B------:R-:W-:Y:S05]  /*1ba80*/  BRA `(.L_x_571) ;  /* 0xfffffff000307947 */ /* 0x000fea000383ffff */
.L_x_554:
[----:B0-----:R0:W1:Y:S02]  /*1ba90*/  SYNCS.PHASECHK.TRANS64.TRYWAIT P0, [R5+URZ+0x18], R14 ;  /* 0x0000180e050075a7 */ /* 0x001064000800017f */
[----:B-1----:R-:W-:Y:S05]  /*1baa0*/  @!P0 NANOSLEEP.SYNCS 0x989680 ;  /* 0x009896800000895d */ /* 0x002fea0003900000 */
[----:B------:R-:W1:Y:S02]  /*1bab0*/  @!P0 SYNCS.PHASECHK.TRANS64 P0, [R5+URZ+0x18], R14 ;  /* 0x0000180e050085a7 */ /* 0x000e64000800007f */
[----:B-1----:R-:W-:Y:S05]  /*1bac0*/  @!P0 BRA `(.L_x_554) ;  /* 0xfffffffc00f08947 */ /* 0x002fea000383ffff */
[----:B------:R-:W-:Y:S05]  /*1bad0*/  BRA `(.L_x_572) ;  /* 0xfffffff000687947 */ /* 0x000fea000383ffff */
.L_x_562:
[----:B------:R-:W-:Y:S01]  /*1bae0*/  BSSY B0, `(.L_x_573) ;  /* 0x0000006000007945 */ /* 0x000fe20003800000 */
[----:B------:R-:W-:-:S07]  /*1baf0*/  IMAD.MOV.U32 R15, RZ, RZ, -0x1 ;  /* 0xffffffffff0f7424 */ /* 0x000fce00078e00ff */
[----:B------:R-:W-:Y:S05]  /*1bb00*/  WARPSYNC.COLLECTIVE R15, `(.L_x_574) ;  /* 0x000000000f0c7348 */ /* 0x000fea0003c00000 */
[----:B------:R-:W-:Y:S02]  /*1bb10*/  ELECT P6, UR62, PT ;  /* 0x00000000003e782f */ /* 0x000fe400038c0000 */
[----:B------:R-:W-:Y:S01]  /*1bb20*/  MOV R14, UR62 ;  /* 0x0000003e000e7c02 */ /* 0x000fe20008000f00 */
[----:B------:R-:W-:Y:S10]  /*1bb30*/  ENDCOLLECTIVE ;  /* 0x000000000000791b */ /* 0x000ff40003800000 */
.L_x_574:
[----:B------:R-:W-:Y:S05]  /*1bb40*/  BSYNC B0 ;  /* 0x0000000000007941 */ /* 0x000fea0003800000 */
.L_x_573:
[----:B------:R-:W-:Y:S05]  /*1bb50*/  BRA `(.L_x_575) ;  /* 0xfffffff800f07947 */ /* 0x000fea000383ffff */
.L_x_566:
[----:B0-----:R0:W1:Y:S02]  /*1bb60*/  SYNCS.PHASECHK.TRANS64.TRYWAIT P0, [R5+URZ], R2 ;  /* 0x00000002050075a7 */ /* 0x001064000800017f */
[----:B-1----:R-:W-:Y:S05]  /*1bb70*/  @!P0 NANOSLEEP.SYNCS 0x989680 ;  /* 0x009896800000895d */ /* 0x002fea0003900000 */
[----:B------:R-:W1:Y:S02]  /*1bb80*/  @!P0 SYNCS.PHASECHK.TRANS64 P0, [R5+URZ], R2 ;  /* 0x00000002050085a7 */ /* 0x000e64000800007f */
[----:B-1----:R-:W-:Y:S05]  /*1bb90*/  @!P0 BRA `(.L_x_566) ;  /* 0xfffffffc00f08947 */ /* 0x002fea000383ffff */
[----:B------:R-:W-:Y:S05]  /*1bba0*/  BRA `(.L_x_576) ;  /* 0xfffffffc00187947 */ /* 0x000fea000383ffff */
.L_x_567:
[----:B0-----:R0:W1:Y:S02]  /*1bbb0*/  SYNCS.PHASECHK.TRANS64.TRYWAIT P0, [R7+URZ], R0 ;  /* 0x00000000070075a7 */ /* 0x001064000800017f */
[----:B-1----:R-:W-:Y:S05]  /*1bbc0*/  @!P0 NANOSLEEP.SYNCS 0x989680 ;  /* 0x009896800000895d */ /* 0x002fea0003900000 */
[----:B------:R-:W1:Y:S02]  /*1bbd0*/  @!P0 SYNCS.PHASECHK.TRANS64 P0, [R7+URZ], R0 ;  /* 0x00000000070085a7 */ /* 0x000e64000800007f */
[----:B-1----:R-:W-:Y:S05]  /*1bbe0*/  @!P0 BRA `(.L_x_567) ;  /* 0xfffffffc00f08947 */ /* 0x002fea000383ffff */
[----:B------:R-:W-:Y:S05]  /*1bbf0*/  BRA `(.L_x_577) ;  /* 0xfffffffc00287947 */ /* 0x000fea000383ffff */
.L_x_578:
[----:B------:R-:W-:-:S00]  /*1bc00*/  BRA `(.L_x_578) ;  /* 0xfffffffc00fc7947 */ /* 0x000fc0000383ffff */
[----:B------:R-:W-:-:S00]  /*1bc10*/  NOP ;  /* 0x0000000000007918 */ /* 0x000fc00000000000 */
        /* <DEDUP_REMOVED lines=14> */
.L_x_579:


//--------------------- .nv.global.init           --------------------------
	.section	.nv.global.init,"aw",@progbits
.nv.global.init:
	.type		$str$22,@object
	.size		$str$22,($str$23 - $str$22)
$str$22:
        /*0000*/ 	.byte	0x6b, 0x5f, 0x74, 0x69, 0x6c, 0x65, 0x5f, 0x63, 0x6f, 0x75, 0x6e, 0x74, 0x20, 0x3e, 0x3d, 0x20
        /*0010*/ 	.byte	0x31, 0x00
	.type		$str$23,@object
	.size		$str$23,(__unnamed_1 - $str$23)
$str$23:
        /*0012*/ 	.byte	0x2f, 0x74, 0x6d, 0x70, 0x2f, 0x63, 0x75, 0x74, 0x6c, 0x61, 0x73, 0x73, 0x5f, 0x73, 0x77, 0x65
        /*0022*/ 	.byte	0x65, 0x70, 0x5f, 0x73, 0x72, 0x63, 0x2f, 0x69, 0x6e, 0x63, 0x6c, 0x75, 0x64, 0x65, 0x2f, 0x63
        /*0032*/ 	.byte	0x75, 0x74, 0x6c, 0x61, 0x73, 0x73, 0x2f, 0x67, 0x65, 0x6d, 0x6d, 0x2f, 0x63, 0x6f, 0x6c, 0x6c
        /*0042*/ 	.byte	0x65, 0x63, 0x74, 0x69, 0x76, 0x65, 0x2f, 0x73, 0x6d, 0x39, 0x30, 0x5f, 0x6d, 0x6d, 0x61, 0x5f
        /*0052*/ 	.byte	0x74, 0x6d, 0x61, 0x5f, 0x67, 0x6d, 0x6d, 0x61, 0x5f, 0x73, 0x73, 0x5f, 0x77, 0x61, 0x72, 0x70
        /*0062*/ 	.byte	0x73, 0x70, 0x65, 0x63, 0x69, 0x61, 0x6c, 0x69, 0x7a, 0x65, 0x64, 0x2e, 0x68, 0x70, 0x70, 0x00
	.type		__unnamed_1,@object
	.size		__unnamed_1,(.L_0 - __unnamed_1)
__unnamed_1:
        /* <DEDUP_REMOVED lines=182> */
        /*0bd2*/ 	.byte	0x5d, 0x00
.L_0:


//--------------------- .nv.shared._ZN7cutlass13device_kernelINS_4gemm6kernel13GemmUniversalIN4cute5tupleIJiiiiEEENS1_10collective13CollectiveMmaINS1_34MainloopSm90TmaGmmaWarpSpecializedILi3ENS5_IJNS4_1CILi2EEENSA_ILi1EEESC_EEENS1_35KernelTmaWarpSpecializedCooperativeEEENS5_IJNSA_ILi256EEESG_NSA_ILi64EEEEEENS_10bfloat16_tENS5_IJlSC_lEEESJ_SK_NS4_8TiledMMAINS4_8MMA_AtomIJNS4_4SM904GMMA28MMA_64x256x16_F32BF16BF16_SSILNSO_5MajorE0ELSQ_0ELNSO_7ScaleInE1ELSR_1EEEEEENS4_6LayoutISD_NS5_IJSC_NSA_ILi0EEESV_EEEEENS5_IJNS4_10UnderscoreESY_SY_EEEEENS4_13SM90_TMA_LOADENS4_14ComposedLayoutINS4_7SwizzleILi3ELi4ELi3EEENS4_18smem_ptr_flag_bitsILi16EEENSU_INS5_IJNSA_ILi8EEESH_EEENS5_IJSH_SC_EEEEEEEvNS4_8identityENS4_23SM90_TMA_LOAD_MULTICASTES1B_vS1C_EENS_8epilogue10collective6detail29Sm90TmaWarpSpecializedAdapterINS1G_15DefaultEpilogueISJ_SK_SK_NS1F_6thread17LinearCombinationISJ_Li1EffLNS1K_9ScaleType4KindE0ELNS_15FloatRoundStyleE2ESJ_EENS1_15EpilogueDefaultEEEEEvvEEEEvNT_6ParamsE --------------------------
	.section	.nv.shared._ZN7cutlass13device_kernelINS_4gemm6kernel13GemmUniversalIN4cute5tupleIJiiiiEEENS1_10collective13CollectiveMmaINS1_34MainloopSm90TmaGmmaWarpSpecializedILi3ENS5_IJNS4_1CILi2EEENSA_ILi1EEESC_EEENS1_35KernelTmaWarpSpecializedCooperativeEEENS5_IJNSA_ILi256EEESG_NSA_ILi64EEEEEENS_10bfloat16_tENS5_IJlSC_lEEESJ_SK_NS4_8TiledMMAINS4_8MMA_AtomIJNS4_4SM904GMMA28MMA_64x256x16_F32BF16BF16_SSILNSO_5MajorE0ELSQ_0ELNSO_7ScaleInE1ELSR_1EEEEEENS4_6LayoutISD_NS5_IJSC_NSA_ILi0EEESV_EEEEENS5_IJNS4_10UnderscoreESY_SY_EEEEENS4_13SM90_TMA_LOADENS4_14ComposedLayoutINS4_7SwizzleILi3ELi4ELi3EEENS4_18smem_ptr_flag_bitsILi16EEENSU_INS5_IJNSA_ILi8EEESH_EEENS5_IJSH_SC_EEEEEEEvNS4_8identityENS4_23SM90_TMA_LOAD_MULTICASTES1B_vS1C_EENS_8epilogue10collective6detail29Sm90TmaWarpSpecializedAdapterINS1G_15DefaultEpilogueISJ_SK_SK_NS1F_6thread17LinearCombinationISJ_Li1EffLNS1K_9ScaleType4KindE0ELNS_15FloatRoundStyleE2ESJ_EENS1_15EpilogueDefaultEEEEEvvEEEEvNT_6ParamsE,"aw",@nobits
	.sectionflags	@""
	.align	16
	.zero		1024


//--------------------- .nv.shared.reserved.0     --------------------------
	.section	.nv.shared.reserved.0,"aw",@nobits
	.weak		__nv_reservedSMEM_offset_0_alias
	.size		__nv_reservedSMEM_offset_0_alias, 0, 0
	.other		__nv_reservedSMEM_offset_0_alias,@"STO_CUDA_RESERVED_SHARED STV_DEFAULT"
__nv_reservedSMEM_offset_0_alias:
	.zero		0


//--------------------- .nv.global                --------------------------
	.section	.nv.global,"aw",@nobits
.nv.global:
	.type		_ZN39_INTERNAL_3c9de3c7_4_k_cu_b47abe91_36394cute1_E,@object
	.size		_ZN39_INTERNAL_3c9de3c7_4_k_cu_b47abe91_36394cute1_E,(_ZN39_INTERNAL_3c9de3c7_4_k_cu_b47abe91_36394cuda3std3__45__cpo6cbeginE - _ZN39_INTERNAL_3c9de3c7_4_k_cu_b47abe91_36394cute1_E)
_ZN39_INTERNAL_3c9de3c7_4_k_cu_b47abe91_36394cute1_E:
	.zero		1
	.type		_ZN39_INTERNAL_3c9de3c7_4_k_cu_b47abe91_36394cuda3std3__45__cpo6cbeginE,@object
	.size		_ZN39_INTERNAL_3c9de3c7_4_k_cu_b47abe91_36394cuda3std3__45__cpo6cbeginE,(_ZN39_INTERNAL_3c9de3c7_4_k_cu_b47abe91_36394cuda3std3__48in_placeE - _ZN39_INTERNAL_3c9de3c7_4_k_cu_b47abe91_36394cuda3std3__45__cpo6cbeginE)
_ZN39_INTERNAL_3c9de3c7_4_k_cu_b47abe91_36394cuda3std3__45__cpo6cbeginE:
	.zero		1
	.type		_ZN39_INTERNAL_3c9de3c7_4_k_cu_b47abe91_36394cuda3std3__48in_placeE,@object
	.size		_ZN39_INTERNAL_3c9de3c7_4_k_cu_b47abe91_36394cuda3std3__48in_placeE,(_ZN39_INTERNAL_3c9de3c7_4_k_cu_b47abe91_36394cuda3std6ranges3__45__cpo9iter_moveE - _ZN39_INTERNAL_3c9de3c7_4_k_cu_b47abe91_36394cuda3std3__48in_placeE)
_ZN39_INTERNAL_3c9de3c7_4_k_cu_b47abe91_36394cuda3std3__48in_placeE:
	.zero		1
	.type		_ZN39_INTERNAL_3c9de3c7_4_k_cu_b47abe91_36394cuda3std6ranges3__45__cpo9iter_moveE,@object
	.size		_ZN39_INTERNAL_3c9de3c7_4_k_cu_b47abe91_36394cuda3std6ranges3__45__cpo9iter_moveE,(_ZN39_INTERNAL_3c9de3c7_4_k_cu_b47abe91_36394cuda3std3__45__cpo5beginE - _ZN39_INTERNAL_3c9de3c7_4_k_cu_b47abe91_36394cuda3std6ranges3__45__cpo9iter_moveE)
_ZN39_INTERNAL_3c9de3c7_4_k_cu_b47abe91_36394cuda3std6ranges3__45__cpo9iter_moveE:
	.zero		1
	.type		_ZN39_INTERNAL_3c9de3c7_4_k_cu_b47abe91_36394cuda3std3__45__cpo5beginE,@object
	.size		_ZN39_INTERNAL_3c9de3c7_4_k_cu_b47abe91_36394cuda3std3__45__cpo5beginE,(_ZN39_INTERNAL_3c9de3c7_4_k_cu_b47abe91_36394cuda3std3__441_GLOBAL__N__3c9de3c7_4_k_cu_b47abe91_36396ignoreE - _ZN39_INTERNAL_3c9de3c7_4_k_cu_b47abe91_36394cuda3std3__45__cpo5beginE)
_ZN39_INTERNAL_3c9de3c7_4_k_cu_b47abe91_36394cuda3std3__45__cpo5beginE:
	.zero		1
	.type		_ZN39_INTERNAL_3c9de3c7_4_k_cu_b47abe91_36394cuda3std3__441_GLOBAL__N__3c9de3c7_4_k_cu_b47abe91_36396ignoreE,@object
	.size		_ZN39_INTERNAL_3c9de3c7_4_k_cu_b47abe91_36394cuda3std3__441_GLOBAL__N__3c9de3c7_4_k_cu_b47abe91_36396ignoreE,(_ZN39_INTERNAL_3c9de3c7_4_k_cu_b47abe91_36394cute7productE - _ZN39_INTERNAL_3c9de3c7_4_k_cu_b47abe91_36394cuda3std3__441_GLOBAL__N__3c9de3c7_4_k_cu_b47abe91_36396ignoreE)
_ZN39_INTERNAL_3c9de3c7_4_k_cu_b47abe91_36394cuda3std3__441_GLOBAL__N__3c9de3c7_4_k_cu_b47abe91_36396ignoreE:
	.zero		1
	.type		_ZN39_INTERNAL_3c9de3c7_4_k_cu_b47abe91_36394cute7productE,@object
	.size		_ZN39_INTERNAL_3c9de3c7_4_k_cu_b47abe91_36394cute7productE,(_ZN39_INTERNAL_3c9de3c7_4_k_cu_b47abe91_36394cuda3std3__45__cpo3endE - _ZN39_INTERNAL_3c9de3c7_4_k_cu_b47abe91_36394cute7productE)
_ZN39_INTERNAL_3c9de3c7_4_k_cu_b47abe91_36394cute7productE:
	.zero		1
	.type		_ZN39_INTERNAL_3c9de3c7_4_k_cu_b47abe91_36394cuda3std3__45__cpo3endE,@object
	.size		_ZN39_INTERNAL_3c9de3c7_4_k_cu_b47abe91_36394cuda3std3__45__cpo3endE,(_ZN39_INTERNAL_3c9de3c7_4_k_cu_b47abe91_36394cuda3std3__419piecewise_constructE - _ZN39_INTERNAL_3c9de3c7_4_k_cu_b47abe91_36394cuda3std3__45__cpo3endE)
_ZN39_INTERNAL_3c9de3c7_4_k_cu_b47abe91_36394cuda3std3__45__cpo3endE:
	.zero		1
	.type		_ZN39_INTERNAL_3c9de3c7_4_k_cu_b47abe91_36394cuda3std3__419piecewise_constructE,@object
	.size		_ZN39_INTERNAL_3c9de3c7_4_k_cu_b47abe91_36394cuda3std3__419piecewise_constructE,(_ZN39_INTERNAL_3c9de3c7_4_k_cu_b47abe91_36394cuda3std3__45__cpo4cendE - _ZN39_INTERNAL_3c9de3c7_4_k_cu_b47abe91_36394cuda3std3__419piecewise_constructE)
_ZN39_INTERNAL_3c9de3c7_4_k_cu_b47abe91_36394cuda3std3__419piecewise_constructE:
	.zero		1
	.type		_ZN39_INTERNAL_3c9de3c7_4_k_cu_b47abe91_36394cuda3std3__45__cpo4cendE,@object
	.size		_ZN39_INTERNAL_3c9de3c7_4_k_cu_b47abe91_36394cuda3std3__45__cpo4cendE,(_ZN39_INTERNAL_3c9de3c7_4_k_cu_b47abe91_36394cuda3std6ranges3__45__cpo4swapE - _ZN39_INTERNAL_3c9de3c7_4_k_cu_b47abe91_36394cuda3std3__45__cpo4cendE)
_ZN39_INTERNAL_3c9de3c7_4_k_cu_b47abe91_36394cuda3std3__45__cpo4cendE:
	.zero		1
	.type		_ZN39_INTERNAL_3c9de3c7_4_k_cu_b47abe91_36394cuda3std6ranges3__45__cpo4swapE,@object
	.size		_ZN39_INTERNAL_3c9de3c7_4_k_cu_b47abe91_36394cuda3std6ranges3__45__cpo4swapE,(.L_8 - _ZN39_INTERNAL_3c9de3c7_4_k_cu_b47abe91_36394cuda3std6ranges3__45__cpo4swapE)
_ZN39_INTERNAL_3c9de3c7_4_k_cu_b47abe91_36394cuda3std6ranges3__45__cpo4swapE:
	.zero		1
.L_8:


//--------------------- .nv.constant0._ZN7cutlass13device_kernelINS_4gemm6kernel13GemmUniversalIN4cute5tupleIJiiiiEEENS1_10collective13CollectiveMmaINS1_34MainloopSm90TmaGmmaWarpSpecializedILi3ENS5_IJNS4_1CILi2EEENSA_ILi1EEESC_EEENS1_35KernelTmaWarpSpecializedCooperativeEEENS5_IJNSA_ILi256EEESG_NSA_ILi64EEEEEENS_10bfloat16_tENS5_IJlSC_lEEESJ_SK_NS4_8TiledMMAINS4_8MMA_AtomIJNS4_4SM904GMMA28MMA_64x256x16_F32BF16BF16_SSILNSO_5MajorE0ELSQ_0ELNSO_7ScaleInE1ELSR_1EEEEEENS4_6LayoutISD_NS5_IJSC_NSA_ILi0EEESV_EEEEENS5_IJNS4_10UnderscoreESY_SY_EEEEENS4_13SM90_TMA_LOADENS4_14ComposedLayoutINS4_7SwizzleILi3ELi4ELi3EEENS4_18smem_ptr_flag_bitsILi16EEENSU_INS5_IJNSA_ILi8EEESH_EEENS5_IJSH_SC_EEEEEEEvNS4_8identityENS4_23SM90_TMA_LOAD_MULTICASTES1B_vS1C_EENS_8epilogue10collective6detail29Sm90TmaWarpSpecializedAdapterINS1G_15DefaultEpilogueISJ_SK_SK_NS1F_6thread17LinearCombinationISJ_Li1EffLNS1K_9ScaleType4KindE0ELNS_15FloatRoundStyleE2ESJ_EENS1_15EpilogueDefaultEEEEEvvEEEEvNT_6ParamsE --------------------------
	.section	.nv.constant0._ZN7cutlass13device_kernelINS_4gemm6kernel13GemmUniversalIN4cute5tupleIJiiiiEEENS1_10collective13CollectiveMmaINS1_34MainloopSm90TmaGmmaWarpSpecializedILi3ENS5_IJNS4_1CILi2EEENSA_ILi1EEESC_EEENS1_35KernelTmaWarpSpecializedCooperativeEEENS5_IJNSA_ILi256EEESG_NSA_ILi64EEEEEENS_10bfloat16_tENS5_IJlSC_lEEESJ_SK_NS4_8TiledMMAINS4_8MMA_AtomIJNS4_4SM904GMMA28MMA_64x256x16_F32BF16BF16_SSILNSO_5MajorE0ELSQ_0ELNSO_7ScaleInE1ELSR_1EEEEEENS4_6LayoutISD_NS5_IJSC_NSA_ILi0EEESV_EEEEENS5_IJNS4_10UnderscoreESY_SY_EEEEENS4_13SM90_TMA_LOADENS4_14ComposedLayoutINS4_7SwizzleILi3ELi4ELi3EEENS4_18smem_ptr_flag_bitsILi16EEENSU_INS5_IJNSA_ILi8EEESH_EEENS5_IJSH_SC_EEEEEEEvNS4_8identityENS4_23SM90_TMA_LOAD_MULTICASTES1B_vS1C_EENS_8epilogue10collective6detail29Sm90TmaWarpSpecializedAdapterINS1G_15DefaultEpilogueISJ_SK_SK_NS1F_6thread17LinearCombinationISJ_Li1EffLNS1K_9ScaleType4KindE0ELNS_15FloatRoundStyleE2ESJ_EENS1_15EpilogueDefaultEEEEEvvEEEEvNT_6ParamsE,"a",@progbits
	.sectionflags	@""
	.align	4
.nv.constant0._ZN7cutlass13device_kernelINS_4gemm6kernel13GemmUniversalIN4cute5tupleIJiiiiEEENS1_10collective13CollectiveMmaINS1_34MainloopSm90TmaGmmaWarpSpecializedILi3ENS5_IJNS4_1CILi2EEENSA_ILi1EEESC_EEENS1_35KernelTmaWarpSpecializedCooperativeEEENS5_IJNSA_ILi256EEESG_NSA_ILi64EEEEEENS_10bfloat16_tENS5_IJlSC_lEEESJ_SK_NS4_8TiledMMAINS4_8MMA_AtomIJNS4_4SM904GMMA28MMA_64x256x16_F32BF16BF16_SSILNSO_5MajorE0ELSQ_0ELNSO_7ScaleInE1ELSR_1EEEEEENS4_6LayoutISD_NS5_IJSC_NSA_ILi0EEESV_EEEEENS5_IJNS4_10UnderscoreESY_SY_EEEEENS4_13SM90_TMA_LOADENS4_14ComposedLayoutINS4_7SwizzleILi3ELi4ELi3EEENS4_18smem_ptr_flag_bitsILi16EEENSU_INS5_IJNSA_ILi8EEESH_EEENS5_IJSH_SC_EEEEEEEvNS4_8identityENS4_23SM90_TMA_LOAD_MULTICASTES1B_vS1C_EENS_8epilogue10collective6detail29Sm90TmaWarpSpecializedAdapterINS1G_15DefaultEpilogueISJ_SK_SK_NS1F_6thread17LinearCombinationISJ_Li1EffLNS1K_9ScaleType4KindE0ELNS_15FloatRoundStyleE2ESJ_EENS1_15EpilogueDefaultEEEEEvvEEEEvNT_6ParamsE:
	.zero		1664


//--------------------- SYMBOLS --------------------------

	.type		.nv.reservedSmem.offset0,@object
	.size		.nv.reservedSmem.offset0,0x4
	.type		__assertfail,@function
